	.target	sm_90a

	.elftype	@"ET_EXEC"


//--------------------- .note.nv.tkinfo           --------------------------
	.section	.note.nv.tkinfo,"",@"SHT_NOTE"
	.sectionflags	@"SHF_NOTE_NV_TKINFO"
	.tkinfo
        /*0018*/ 	.word	0x00000002
        /*0030*/ 	.string	""
        /*0030*/ 	.string	"ptxas"
        /*0030*/ 	.string	"Cuda compilation tools, release 13.0, V13.0.88"
        /*0030*/ 	.string	"Build cuda_13.0.r13.0/compiler.36424714_0"
        /*0030*/ 	.string	"-arch sm_90a -m 64 "



//--------------------- .note.nv.cuinfo           --------------------------
	.section	.note.nv.cuinfo,"",@"SHT_NOTE"
	.sectionflags	@"SHF_NOTE_NV_CUINFO"
        /*0018*/ 	.short	0x0002
        /*001a*/ 	.short	0x005a
        /*001c*/ 	.short	0x0082
	.zero		2


//--------------------- .nv.info                  --------------------------
	.section	.nv.info,"",@"SHT_CUDA_INFO"
	.align	4


	//----- nvinfo : EIATTR_REGCOUNT
	.align		4
        /*0000*/ 	.byte	0x04, 0x2f
        /*0002*/ 	.short	(.L_12 - .L_11)
	.align		4
.L_11:
        /*0004*/ 	.word	index@(_ZN7cutlass13device_kernelINS_4conv6kernel13ConvUniversalINS1_16ConvProblemShapeILNS1_8OperatorE1ELi2EEENS1_10collective14CollectiveConvINS1_46MainloopSm90TmaGmmaWarpSpecializedImplicitGemmILS5_1ELi11ELi2EN4cute5tupleIJNSA_1CILi1EEESD_SD_EEENS1_36KernelImplicitTmaWarpSpecializedSm90ELi1EEENSB_IJNSC_ILi256EEENSC_ILi64EEENSB_IJNSC_ILi32EEEEEEEEENS_6half_tESM_NSA_8TiledMMAINSA_8MMA_AtomIJNSA_4SM904GMMA25MMA_64x64x16_F32F16F16_SSILNSQ_5MajorE0ELSS_1ELNSQ_7ScaleInE1ELST_1EEEEEENSA_6LayoutISE_NSB_IJNSC_ILi0EEESX_SX_EEEEENSB_IJNSA_10UnderscoreES10_S10_EEEEENS7_6detail26Sm90ImplicitGemmTileTraitsINSA_20SM90_TMA_LOAD_IM2COLENSA_14ComposedLayoutINSA_7SwizzleILi2ELi4ELi3EEENSA_18smem_ptr_flag_bitsILi16EEENSW_INSB_IJNSB_IJNSC_ILi8EEESJ_EEENSB_IJSJ_SD_EEENSB_IJSD_NSC_ILi11EEEEEEEEENSB_IJNSB_IJSJ_SH_EEENSB_IJSD_SX_EEENSB_IJSX_NSC_ILi8192EEEEEEEEEEEEEvEENS14_INSA_13SM90_TMA_LOADENS16_INS17_ILi3ELi4ELi3EEES1A_NSW_INSB_IJNSB_IJSI_SD_EEENSB_IJS1B_NSC_ILi4EEEEEES1F_EEENSB_IJS1I_NSB_IJSI_NSC_ILi512EEEEEENSB_IJSX_NSC_ILi2048EEEEEEEEEEEEEvEEEENS_8epilogue10collective6detail29Sm90TmaWarpSpecializedAdapterINS25_15DefaultEpilogueISM_NSB_IJNSB_IJlllEEESD_SX_EEES2A_NS24_6thread17LinearCombinationISM_Li1EffLNS2B_9ScaleType4KindE0ELNS_15FloatRoundStyleE2ESM_EENS_4gemm15EpilogueDefaultEEEEEvvEEEEvNT_6ParamsE)
        /*0008*/ 	.word	0x0000009a


	//----- nvinfo : EIATTR_FRAME_SIZE
	.align		4
.L_12:
        /*000c*/ 	.byte	0x04, 0x11
        /*000e*/ 	.short	(.L_14 - .L_13)
	.align		4
.L_13:
        /*0010*/ 	.word	index@(_ZN7cutlass13device_kernelINS_4conv6kernel13ConvUniversalINS1_16ConvProblemShapeILNS1_8OperatorE1ELi2EEENS1_10collective14CollectiveConvINS1_46MainloopSm90TmaGmmaWarpSpecializedImplicitGemmILS5_1ELi11ELi2EN4cute5tupleIJNSA_1CILi1EEESD_SD_EEENS1_36KernelImplicitTmaWarpSpecializedSm90ELi1EEENSB_IJNSC_ILi256EEENSC_ILi64EEENSB_IJNSC_ILi32EEEEEEEEENS_6half_tESM_NSA_8TiledMMAINSA_8MMA_AtomIJNSA_4SM904GMMA25MMA_64x64x16_F32F16F16_SSILNSQ_5MajorE0ELSS_1ELNSQ_7ScaleInE1ELST_1EEEEEENSA_6LayoutISE_NSB_IJNSC_ILi0EEESX_SX_EEEEENSB_IJNSA_10UnderscoreES10_S10_EEEEENS7_6detail26Sm90ImplicitGemmTileTraitsINSA_20SM90_TMA_LOAD_IM2COLENSA_14ComposedLayoutINSA_7SwizzleILi2ELi4ELi3EEENSA_18smem_ptr_flag_bitsILi16EEENSW_INSB_IJNSB_IJNSC_ILi8EEESJ_EEENSB_IJSJ_SD_EEENSB_IJSD_NSC_ILi11EEEEEEEEENSB_IJNSB_IJSJ_SH_EEENSB_IJSD_SX_EEENSB_IJSX_NSC_ILi8192EEEEEEEEEEEEEvEENS14_INSA_13SM90_TMA_LOADENS16_INS17_ILi3ELi4ELi3EEES1A_NSW_INSB_IJNSB_IJSI_SD_EEENSB_IJS1B_NSC_ILi4EEEEEES1F_EEENSB_IJS1I_NSB_IJSI_NSC_ILi512EEEEEENSB_IJSX_NSC_ILi2048EEEEEEEEEEEEEvEEEENS_8epilogue10collective6detail29Sm90TmaWarpSpecializedAdapterINS25_15DefaultEpilogueISM_NSB_IJNSB_IJlllEEESD_SX_EEES2A_NS24_6thread17LinearCombinationISM_Li1EffLNS2B_9ScaleType4KindE0ELNS_15FloatRoundStyleE2ESM_EENS_4gemm15EpilogueDefaultEEEEEvvEEEEvNT_6ParamsE)
        /*0014*/ 	.word	0x00000000


	//----- nvinfo : EIATTR_MIN_STACK_SIZE
	.align		4
.L_14:
        /*0018*/ 	.byte	0x04, 0x12
        /*001a*/ 	.short	(.L_16 - .L_15)
	.align		4
.L_15:
        /*001c*/ 	.word	index@(_ZN7cutlass13device_kernelINS_4conv6kernel13ConvUniversalINS1_16ConvProblemShapeILNS1_8OperatorE1ELi2EEENS1_10collective14CollectiveConvINS1_46MainloopSm90TmaGmmaWarpSpecializedImplicitGemmILS5_1ELi11ELi2EN4cute5tupleIJNSA_1CILi1EEESD_SD_EEENS1_36KernelImplicitTmaWarpSpecializedSm90ELi1EEENSB_IJNSC_ILi256EEENSC_ILi64EEENSB_IJNSC_ILi32EEEEEEEEENS_6half_tESM_NSA_8TiledMMAINSA_8MMA_AtomIJNSA_4SM904GMMA25MMA_64x64x16_F32F16F16_SSILNSQ_5MajorE0ELSS_1ELNSQ_7ScaleInE1ELST_1EEEEEENSA_6LayoutISE_NSB_IJNSC_ILi0EEESX_SX_EEEEENSB_IJNSA_10UnderscoreES10_S10_EEEEENS7_6detail26Sm90ImplicitGemmTileTraitsINSA_20SM90_TMA_LOAD_IM2COLENSA_14ComposedLayoutINSA_7SwizzleILi2ELi4ELi3EEENSA_18smem_ptr_flag_bitsILi16EEENSW_INSB_IJNSB_IJNSC_ILi8EEESJ_EEENSB_IJSJ_SD_EEENSB_IJSD_NSC_ILi11EEEEEEEEENSB_IJNSB_IJSJ_SH_EEENSB_IJSD_SX_EEENSB_IJSX_NSC_ILi8192EEEEEEEEEEEEEvEENS14_INSA_13SM90_TMA_LOADENS16_INS17_ILi3ELi4ELi3EEES1A_NSW_INSB_IJNSB_IJSI_SD_EEENSB_IJS1B_NSC_ILi4EEEEEES1F_EEENSB_IJS1I_NSB_IJSI_NSC_ILi512EEEEEENSB_IJSX_NSC_ILi2048EEEEEEEEEEEEEvEEEENS_8epilogue10collective6detail29Sm90TmaWarpSpecializedAdapterINS25_15DefaultEpilogueISM_NSB_IJNSB_IJlllEEESD_SX_EEES2A_NS24_6thread17LinearCombinationISM_Li1EffLNS2B_9ScaleType4KindE0ELNS_15FloatRoundStyleE2ESM_EENS_4gemm15EpilogueDefaultEEEEEvvEEEEvNT_6ParamsE)
        /*0020*/ 	.word	0x00000000
.L_16:


//--------------------- .nv.compat                --------------------------
	.section	.nv.compat,"",@"SHT_CUDA_COMPAT_INFO"
	.align	4
        /*0000*/ 	.byte	0x02, 0x09, 0x01, 0x00, 0x02, 0x02, 0x04, 0x00, 0x02, 0x05, 0x05, 0x00, 0x03, 0x07, 0x01, 0x01
        /*0010*/ 	.byte	0x02, 0x03, 0x01, 0x00, 0x02, 0x06, 0x01, 0x00, 0x04, 0x0b, 0x08, 0x00, 0x00, 0x00, 0x00, 0x00
        /*0020*/ 	.byte	0x00, 0x00, 0x00, 0x00


//--------------------- .nv.info._ZN7cutlass13device_kernelINS_4conv6kernel13ConvUniversalINS1_16ConvProblemShapeILNS1_8OperatorE1ELi2EEENS1_10collective14CollectiveConvINS1_46MainloopSm90TmaGmmaWarpSpecializedImplicitGemmILS5_1ELi11ELi2EN4cute5tupleIJNSA_1CILi1EEESD_SD_EEENS1_36KernelImplicitTmaWarpSpecializedSm90ELi1EEENSB_IJNSC_ILi256EEENSC_ILi64EEENSB_IJNSC_ILi32EEEEEEEEENS_6half_tESM_NSA_8TiledMMAINSA_8MMA_AtomIJNSA_4SM904GMMA25MMA_64x64x16_F32F16F16_SSILNSQ_5MajorE0ELSS_1ELNSQ_7ScaleInE1ELST_1EEEEEENSA_6LayoutISE_NSB_IJNSC_ILi0EEESX_SX_EEEEENSB_IJNSA_10UnderscoreES10_S10_EEEEENS7_6detail26Sm90ImplicitGemmTileTraitsINSA_20SM90_TMA_LOAD_IM2COLENSA_14ComposedLayoutINSA_7SwizzleILi2ELi4ELi3EEENSA_18smem_ptr_flag_bitsILi16EEENSW_INSB_IJNSB_IJNSC_ILi8EEESJ_EEENSB_IJSJ_SD_EEENSB_IJSD_NSC_ILi11EEEEEEEEENSB_IJNSB_IJSJ_SH_EEENSB_IJSD_SX_EEENSB_IJSX_NSC_ILi8192EEEEEEEEEEEEEvEENS14_INSA_13SM90_TMA_LOADENS16_INS17_ILi3ELi4ELi3EEES1A_NSW_INSB_IJNSB_IJSI_SD_EEENSB_IJS1B_NSC_ILi4EEEEEES1F_EEENSB_IJS1I_NSB_IJSI_NSC_ILi512EEEEEENSB_IJSX_NSC_ILi2048EEEEEEEEEEEEEvEEEENS_8epilogue10collective6detail29Sm90TmaWarpSpecializedAdapterINS25_15DefaultEpilogueISM_NSB_IJNSB_IJlllEEESD_SX_EEES2A_NS24_6thread17LinearCombinationISM_Li1EffLNS2B_9ScaleType4KindE0ELNS_15FloatRoundStyleE2ESM_EENS_4gemm15EpilogueDefaultEEEEEvvEEEEvNT_6ParamsE --------------------------
	.section	.nv.info._ZN7cutlass13device_kernelINS_4conv6kernel13ConvUniversalINS1_16ConvProblemShapeILNS1_8OperatorE1ELi2EEENS1_10collective14CollectiveConvINS1_46MainloopSm90TmaGmmaWarpSpecializedImplicitGemmILS5_1ELi11ELi2EN4cute5tupleIJNSA_1CILi1EEESD_SD_EEENS1_36KernelImplicitTmaWarpSpecializedSm90ELi1EEENSB_IJNSC_ILi256EEENSC_ILi64EEENSB_IJNSC_ILi32EEEEEEEEENS_6half_tESM_NSA_8TiledMMAINSA_8MMA_AtomIJNSA_4SM904GMMA25MMA_64x64x16_F32F16F16_SSILNSQ_5MajorE0ELSS_1ELNSQ_7ScaleInE1ELST_1EEEEEENSA_6LayoutISE_NSB_IJNSC_ILi0EEESX_SX_EEEEENSB_IJNSA_10UnderscoreES10_S10_EEEEENS7_6detail26Sm90ImplicitGemmTileTraitsINSA_20SM90_TMA_LOAD_IM2COLENSA_14ComposedLayoutINSA_7SwizzleILi2ELi4ELi3EEENSA_18smem_ptr_flag_bitsILi16EEENSW_INSB_IJNSB_IJNSC_ILi8EEESJ_EEENSB_IJSJ_SD_EEENSB_IJSD_NSC_ILi11EEEEEEEEENSB_IJNSB_IJSJ_SH_EEENSB_IJSD_SX_EEENSB_IJSX_NSC_ILi8192EEEEEEEEEEEEEvEENS14_INSA_13SM90_TMA_LOADENS16_INS17_ILi3ELi4ELi3EEES1A_NSW_INSB_IJNSB_IJSI_SD_EEENSB_IJS1B_NSC_ILi4EEEEEES1F_EEENSB_IJS1I_NSB_IJSI_NSC_ILi512EEEEEENSB_IJSX_NSC_ILi2048EEEEEEEEEEEEEvEEEENS_8epilogue10collective6detail29Sm90TmaWarpSpecializedAdapterINS25_15DefaultEpilogueISM_NSB_IJNSB_IJlllEEESD_SX_EEES2A_NS24_6thread17LinearCombinationISM_Li1EffLNS2B_9ScaleType4KindE0ELNS_15FloatRoundStyleE2ESM_EENS_4gemm15EpilogueDefaultEEEEEvvEEEEvNT_6ParamsE,"",@"SHT_CUDA_INFO"
	.sectionflags	@""
	.align	4


	//----- nvinfo : EIATTR_CUDA_API_VERSION
	.align		4
        /*0000*/ 	.byte	0x04, 0x37
        /*0002*/ 	.short	(.L_18 - .L_17)
.L_17:
        /*0004*/ 	.word	0x00000082


	//----- nvinfo : EIATTR_KPARAM_INFO
	.align		4
.L_18:
        /*0008*/ 	.byte	0x04, 0x17
        /*000a*/ 	.short	(.L_20 - .L_19)
.L_19:
        /*000c*/ 	.word	0x00000000
        /*0010*/ 	.short	0x0000
        /*0012*/ 	.short	0x0070
        /*0014*/ 	.byte	0x00, 0xf0, 0x01, 0x0e


	//----- nvinfo : EIATTR_SPARSE_MMA_MASK
	.align		4
.L_20:
        /*0018*/ 	.byte	0x03, 0x50
        /*001a*/ 	.short	0x0000


	//----- nvinfo : EIATTR_MAXREG_COUNT
	.align		4
        /*001c*/ 	.byte	0x03, 0x1b
        /*001e*/ 	.short	0x00ff


	//----- nvinfo : EIATTR_NUM_BARRIERS
	.align		4
        /*0020*/ 	.byte	0x02, 0x4c
        /*0022*/ 	.byte	0x01
	.zero		1


	//----- nvinfo : EIATTR_MERCURY_ISA_VERSION
	.align		4
        /*0024*/ 	.byte	0x03, 0x5f
        /*0026*/ 	.short	0x0101


	//----- nvinfo : EIATTR_COOP_GROUP_MASK_REGIDS
	.align		4
        /*0028*/ 	.byte	0x04, 0x29
        /*002a*/ 	.short	(.L_22 - .L_21)


	//   ....[0]....
.L_21:
        /*002c*/ 	.word	0xffffffff


	//   ....[1]....
        /*0030*/ 	.word	0xffffffff


	//   ....[2]....
        /*0034*/ 	.word	0xffffffff


	//----- nvinfo : EIATTR_COOP_GROUP_INSTR_OFFSETS
	.align		4
.L_22:
        /*0038*/ 	.byte	0x04, 0x28
        /*003a*/ 	.short	(.L_24 - .L_23)


	//   ....[0]....
.L_23:
        /*003c*/ 	.word	0x00000060


	//   ....[1]....
        /*0040*/ 	.word	0x00000070


	//   ....[2]....
        /*0044*/ 	.word	0x00000130


	//----- nvinfo : EIATTR_MBARRIER_INSTR_OFFSETS
	.align		4
.L_24:
        /*0048*/ 	.byte	0x04, 0x39
        /*004a*/ 	.short	(.L_26 - .L_25)


	//   ....[0]....
.L_25:
        /*004c*/ 	.word	0x00000270
        /*0050*/ 	.word	0x000000ff
        /*0054*/ 	.word	0x00037000
        /*0058*/ 	.short	0x0100
        /*005a*/ 	.byte	0x08
	.zero		1


	//   ....[1]....
        /*005c*/ 	.word	0x00000280
        /*0060*/ 	.word	0x000000ff
        /*0064*/ 	.word	0x00037058
        /*0068*/ 	.short	0x0100
        /*006a*/ 	.byte	0x08
	.zero		1


	//   ....[2]....
        /*006c*/ 	.word	0x00000290
        /*0070*/ 	.word	0x000000ff
        /*0074*/ 	.word	0x00037008
        /*0078*/ 	.short	0x0100
        /*007a*/ 	.byte	0x08
	.zero		1


	//   ....[3]....
        /*007c*/ 	.word	0x000002a0
        /*0080*/ 	.word	0x000000ff
        /*0084*/ 	.word	0x00037060
        /*0088*/ 	.short	0x0100
        /*008a*/ 	.byte	0x08
	.zero		1


	//   ....[4]....
        /*008c*/ 	.word	0x000002b0
        /*0090*/ 	.word	0x000000ff
        /*0094*/ 	.word	0x00037010
        /*0098*/ 	.short	0x0100
        /*009a*/ 	.byte	0x08
	.zero		1


	//   ....[5]....
        /*009c*/ 	.word	0x000002c0
        /*00a0*/ 	.word	0x000000ff
        /*00a4*/ 	.word	0x00037068
        /*00a8*/ 	.short	0x0100
        /*00aa*/ 	.byte	0x08
	.zero		1


	//   ....[6]....
        /*00ac*/ 	.word	0x000002d0
        /*00b0*/ 	.word	0x000000ff
        /*00b4*/ 	.word	0x00037018
        /*00b8*/ 	.short	0x0100
        /*00ba*/ 	.byte	0x08
	.zero		1


	//   ....[7]....
        /*00bc*/ 	.word	0x000002e0
        /*00c0*/ 	.word	0x000000ff
        /*00c4*/ 	.word	0x00037070
        /*00c8*/ 	.short	0x0100
        /*00ca*/ 	.byte	0x08
	.zero		1


	//   ....[8]....
        /*00cc*/ 	.word	0x000002f0
        /*00d0*/ 	.word	0x000000ff
        /*00d4*/ 	.word	0x00037020
        /*00d8*/ 	.short	0x0100
        /*00da*/ 	.byte	0x08
	.zero		1


	//   ....[9]....
        /*00dc*/ 	.word	0x00000300
        /*00e0*/ 	.word	0x000000ff
        /*00e4*/ 	.word	0x00037078
        /*00e8*/ 	.short	0x0100
        /*00ea*/ 	.byte	0x08
	.zero		1


	//   ....[10]....
        /*00ec*/ 	.word	0x00000310
        /*00f0*/ 	.word	0x000000ff
        /*00f4*/ 	.word	0x00037028
        /*00f8*/ 	.short	0x0100
        /*00fa*/ 	.byte	0x08
	.zero		1


	//   ....[11]....
        /*00fc*/ 	.word	0x00000320
        /*0100*/ 	.word	0x000000ff
        /*0104*/ 	.word	0x00037080
        /*0108*/ 	.short	0x0100
        /*010a*/ 	.byte	0x08
	.zero		1


	//   ....[12]....
        /*010c*/ 	.word	0x00000330
        /*0110*/ 	.word	0x000000ff
        /*0114*/ 	.word	0x00037030
        /*0118*/ 	.short	0x0100
        /*011a*/ 	.byte	0x08
	.zero		1


	//   ....[13]....
        /*011c*/ 	.word	0x00000340
        /*0120*/ 	.word	0x000000ff
        /*0124*/ 	.word	0x00037088
        /*0128*/ 	.short	0x0100
        /*012a*/ 	.byte	0x08
	.zero		1


	//   ....[14]....
        /*012c*/ 	.word	0x00000350
        /*0130*/ 	.word	0x000000ff
        /*0134*/ 	.word	0x00037038
        /*0138*/ 	.short	0x0100
        /*013a*/ 	.byte	0x08
	.zero		1


	//   ....[15]....
        /*013c*/ 	.word	0x00000360
        /*0140*/ 	.word	0x000000ff
        /*0144*/ 	.word	0x00037090
        /*0148*/ 	.short	0x0100
        /*014a*/ 	.byte	0x08
	.zero		1


	//   ....[16]....
        /*014c*/ 	.word	0x00000370
        /*0150*/ 	.word	0x000000ff
        /*0154*/ 	.word	0x00037040
        /*0158*/ 	.short	0x0100
        /*015a*/ 	.byte	0x08
	.zero		1


	//   ....[17]....
        /*015c*/ 	.word	0x00000380
        /*0160*/ 	.word	0x000000ff
        /*0164*/ 	.word	0x00037098
        /*0168*/ 	.short	0x0100
        /*016a*/ 	.byte	0x08
	.zero		1


	//   ....[18]....
        /*016c*/ 	.word	0x00000390
        /*0170*/ 	.word	0x000000ff
        /*0174*/ 	.word	0x00037048
        /*0178*/ 	.short	0x0100
        /*017a*/ 	.byte	0x08
	.zero		1


	//   ....[19]....
        /*017c*/ 	.word	0x000003a0
        /*0180*/ 	.word	0x000000ff
        /*0184*/ 	.word	0x000370a0
        /*0188*/ 	.short	0x0100
        /*018a*/ 	.byte	0x08
	.zero		1


	//   ....[20]....
        /*018c*/ 	.word	0x000003b0
        /*0190*/ 	.word	0x000000ff
        /*0194*/ 	.word	0x00037050
        /*0198*/ 	.short	0x0100
        /*019a*/ 	.byte	0x08
	.zero		1


	//   ....[21]....
        /*019c*/ 	.word	0x000003c0
        /*01a0*/ 	.word	0x000000ff
        /*01a4*/ 	.word	0x000370a8
        /*01a8*/ 	.short	0x0100
        /*01aa*/ 	.byte	0x08
	.zero		1


	//   ....[22]....
        /*01ac*/ 	.word	0x00000cb0
        /*01b0*/ 	.word	0x00000005
        /*01b4*/ 	.word	0x00037000
        /*01b8*/ 	.short	0x010a
        /*01ba*/ 	.byte	0x3f
	.zero		1


	//   ....[23]....
        /*01bc*/ 	.word	0x00001110
        /*01c0*/ 	.word	0x00000006
        /*01c4*/ 	.word	0x00037000
        /*01c8*/ 	.short	0x010a
        /*01ca*/ 	.byte	0x3f
	.zero		1


	//   ....[24]....
        /*01cc*/ 	.word	0x00001410
        /*01d0*/ 	.word	0x000000ff
        /*01d4*/ 	.word	0x00000000
        /*01d8*/ 	.short	0x0101
        /*01da*/ 	.byte	0x07
	.zero		1


	//   ....[25]....
        /*01dc*/ 	.word	0x00001600
        /*01e0*/ 	.word	0x00000003
        /*01e4*/ 	.word	0x00000000
        /*01e8*/ 	.short	0x0101
        /*01ea*/ 	.byte	0x3f
	.zero		1


	//   ....[26]....
        /*01ec*/ 	.word	0x0000bc50
        /*01f0*/ 	.word	0x0000000c
        /*01f4*/ 	.word	0x00037058
        /*01f8*/ 	.short	0x010a
        /*01fa*/ 	.byte	0x3f
	.zero		1


	//   ....[27]....
        /*01fc*/ 	.word	0x0000c300
        /*0200*/ 	.word	0x00000004
        /*0204*/ 	.word	0x00000000
        /*0208*/ 	.short	0x010a
        /*020a*/ 	.byte	0x3f
	.zero		1


	//   ....[28]....
        /*020c*/ 	.word	0x0000c3b0
        /*0210*/ 	.word	0x00000000
        /*0214*/ 	.word	0x00000000
        /*0218*/ 	.short	0x010a
        /*021a*/ 	.byte	0x3f
	.zero		1


	//   ....[29]....
        /*021c*/ 	.word	0x0000c460
        /*0220*/ 	.word	0x00000000
        /*0224*/ 	.word	0x00000000
        /*0228*/ 	.short	0x010a
        /*022a*/ 	.byte	0x3f
	.zero		1


	//   ....[30]....
        /*022c*/ 	.word	0x0000c510
        /*0230*/ 	.word	0x00000000
        /*0234*/ 	.word	0x00000000
        /*0238*/ 	.short	0x010a
        /*023a*/ 	.byte	0x3f
	.zero		1


	//   ....[31]....
        /*023c*/ 	.word	0x0000c5c0
        /*0240*/ 	.word	0x00000000
        /*0244*/ 	.word	0x00000000
        /*0248*/ 	.short	0x010a
        /*024a*/ 	.byte	0x3f
	.zero		1


	//   ....[32]....
        /*024c*/ 	.word	0x0000c670
        /*0250*/ 	.word	0x00000000
        /*0254*/ 	.word	0x00000000
        /*0258*/ 	.short	0x010a
        /*025a*/ 	.byte	0x3f
	.zero		1


	//   ....[33]....
        /*025c*/ 	.word	0x0000c720
        /*0260*/ 	.word	0x00000000
        /*0264*/ 	.word	0x00000000
        /*0268*/ 	.short	0x010a
        /*026a*/ 	.byte	0x3f
	.zero		1


	//   ....[34]....
        /*026c*/ 	.word	0x0000c7d0
        /*0270*/ 	.word	0x00000000
        /*0274*/ 	.word	0x00000000
        /*0278*/ 	.short	0x010a
        /*027a*/ 	.byte	0x3f
	.zero		1


	//   ....[35]....
        /*027c*/ 	.word	0x0000c880
        /*0280*/ 	.word	0x00000000
        /*0284*/ 	.word	0x00000000
        /*0288*/ 	.short	0x010a
        /*028a*/ 	.byte	0x3f
	.zero		1


	//   ....[36]....
        /*028c*/ 	.word	0x0000c930
        /*0290*/ 	.word	0x00000000
        /*0294*/ 	.word	0x00000000
        /*0298*/ 	.short	0x010a
        /*029a*/ 	.byte	0x3f
	.zero		1


	//   ....[37]....
        /*029c*/ 	.word	0x0000c9e0
        /*02a0*/ 	.word	0x00000003
        /*02a4*/ 	.word	0x00000000
        /*02a8*/ 	.short	0x010a
        /*02aa*/ 	.byte	0x3f
	.zero		1


	//----- nvinfo : EIATTR_NUM_MBARRIERS
	.align		4
.L_26:
        /*02ac*/ 	.byte	0x03, 0x38
        /*02ae*/ 	.short	0x0016


	//----- nvinfo : EIATTR_EXIT_INSTR_OFFSETS
	.align		4
        /*02b0*/ 	.byte	0x04, 0x1c
        /*02b2*/ 	.short	(.L_28 - .L_27)


	//   ....[0]....
.L_27:
        /*02b4*/ 	.word	0x000007e0


	//   ....[1]....
        /*02b8*/ 	.word	0x00001700


	//   ....[2]....
        /*02bc*/ 	.word	0x000087a0


	//   ....[3]....
        /*02c0*/ 	.word	0x000087e0


	//   ....[4]....
        /*02c4*/ 	.word	0x0000ba30


	//   ....[5]....
        /*02c8*/ 	.word	0x0000ba70


	//   ....[6]....
        /*02cc*/ 	.word	0x0000ba90


	//   ....[7]....
        /*02d0*/ 	.word	0x0000c1f0


	//   ....[8]....
        /*02d4*/ 	.word	0x0000ca10


	//----- nvinfo : EIATTR_MAX_THREADS
	.align		4
.L_28:
        /*02d8*/ 	.byte	0x04, 0x05
        /*02da*/ 	.short	(.L_30 - .L_29)
.L_29:
        /*02dc*/ 	.word	0x00000100
        /*02e0*/ 	.word	0x00000001
        /*02e4*/ 	.word	0x00000001


	//----- nvinfo : EIATTR_CRS_STACK_SIZE
	.align		4
.L_30:
        /*02e8*/ 	.byte	0x04, 0x1e
        /*02ea*/ 	.short	(.L_32 - .L_31)
.L_31:
        /*02ec*/ 	.word	0x00000000


	//----- nvinfo : EIATTR_CBANK_PARAM_SIZE
	.align		4
.L_32:
        /*02f0*/ 	.byte	0x03, 0x19
        /*02f2*/ 	.short	0x03f0


	//----- nvinfo : EIATTR_PARAM_CBANK
	.align		4
        /*02f4*/ 	.byte	0x04, 0x0a
        /*02f6*/ 	.short	(.L_34 - .L_33)
	.align		4
.L_33:
        /*02f8*/ 	.word	index@(.nv.constant0._ZN7cutlass13device_kernelINS_4conv6kernel13ConvUniversalINS1_16ConvProblemShapeILNS1_8OperatorE1ELi2EEENS1_10collective14CollectiveConvINS1_46MainloopSm90TmaGmmaWarpSpecializedImplicitGemmILS5_1ELi11ELi2EN4cute5tupleIJNSA_1CILi1EEESD_SD_EEENS1_36KernelImplicitTmaWarpSpecializedSm90ELi1EEENSB_IJNSC_ILi256EEENSC_ILi64EEENSB_IJNSC_ILi32EEEEEEEEENS_6half_tESM_NSA_8TiledMMAINSA_8MMA_AtomIJNSA_4SM904GMMA25MMA_64x64x16_F32F16F16_SSILNSQ_5MajorE0ELSS_1ELNSQ_7ScaleInE1ELST_1EEEEEENSA_6LayoutISE_NSB_IJNSC_ILi0EEESX_SX_EEEEENSB_IJNSA_10UnderscoreES10_S10_EEEEENS7_6detail26Sm90ImplicitGemmTileTraitsINSA_20SM90_TMA_LOAD_IM2COLENSA_14ComposedLayoutINSA_7SwizzleILi2ELi4ELi3EEENSA_18smem_ptr_flag_bitsILi16EEENSW_INSB_IJNSB_IJNSC_ILi8EEESJ_EEENSB_IJSJ_SD_EEENSB_IJSD_NSC_ILi11EEEEEEEEENSB_IJNSB_IJSJ_SH_EEENSB_IJSD_SX_EEENSB_IJSX_NSC_ILi8192EEEEEEEEEEEEEvEENS14_INSA_13SM90_TMA_LOADENS16_INS17_ILi3ELi4ELi3EEES1A_NSW_INSB_IJNSB_IJSI_SD_EEENSB_IJS1B_NSC_ILi4EEEEEES1F_EEENSB_IJS1I_NSB_IJSI_NSC_ILi512EEEEEENSB_IJSX_NSC_ILi2048EEEEEEEEEEEEEvEEEENS_8epilogue10collective6detail29Sm90TmaWarpSpecializedAdapterINS25_15DefaultEpilogueISM_NSB_IJNSB_IJlllEEESD_SX_EEES2A_NS24_6thread17LinearCombinationISM_Li1EffLNS2B_9ScaleType4KindE0ELNS_15FloatRoundStyleE2ESM_EENS_4gemm15EpilogueDefaultEEEEEvvEEEEvNT_6ParamsE)
        /*02fc*/ 	.short	0x0210
        /*02fe*/ 	.short	0x03f0


	//----- nvinfo : EIATTR_SW_WAR
	.align		4
.L_34:
        /*0300*/ 	.byte	0x04, 0x36
        /*0302*/ 	.short	(.L_36 - .L_35)
.L_35:
        /*0304*/ 	.word	0x00000008
.L_36:


//--------------------- .nv.callgraph             --------------------------
	.section	.nv.callgraph,"",@"SHT_CUDA_CALLGRAPH"
	.align	4
	.sectionentsize	8
	.align		4
        /*0000*/ 	.word	0x00000000
	.align		4
        /*0004*/ 	.word	0xffffffff
	.align		4
        /*0008*/ 	.word	0x00000000
	.align		4
        /*000c*/ 	.word	0xfffffffe
	.align		4
        /*0010*/ 	.word	0x00000000
	.align		4
        /*0014*/ 	.word	0xfffffffd
	.align		4
        /*0018*/ 	.word	0x00000000
	.align		4
        /*001c*/ 	.word	0xfffffffc


//--------------------- .nv.constant4             --------------------------
	.section	.nv.constant4,"a",@progbits
	.align	8
	.align		8
.nv.constant4:
        /*0000*/ 	.dword	_ZN39_INTERNAL_f95f1b98_4_k_cu_e732fc03_25964cuda3std3__45__cpo5beginE
	.align		8
        /*0008*/ 	.dword	_ZN39_INTERNAL_f95f1b98_4_k_cu_e732fc03_25964cuda3std3__45__cpo3endE
	.align		8
        /*0010*/ 	.dword	_ZN39_INTERNAL_f95f1b98_4_k_cu_e732fc03_25964cuda3std3__45__cpo6cbeginE
	.align		8
        /*0018*/ 	.dword	_ZN39_INTERNAL_f95f1b98_4_k_cu_e732fc03_25964cuda3std3__45__cpo4cendE
	.align		8
        /*0020*/ 	.dword	_ZN39_INTERNAL_f95f1b98_4_k_cu_e732fc03_25964cuda3std3__441_GLOBAL__N__f95f1b98_4_k_cu_e732fc03_25966ignoreE
	.align		8
        /*0028*/ 	.dword	_ZN39_INTERNAL_f95f1b98_4_k_cu_e732fc03_25964cuda3std3__419piecewise_constructE
	.align		8
        /*0030*/ 	.dword	_ZN39_INTERNAL_f95f1b98_4_k_cu_e732fc03_25964cuda3std3__48in_placeE
	.align		8
        /*0038*/ 	.dword	_ZN39_INTERNAL_f95f1b98_4_k_cu_e732fc03_25964cuda3std6ranges3__45__cpo4swapE
	.align		8
        /*0040*/ 	.dword	_ZN39_INTERNAL_f95f1b98_4_k_cu_e732fc03_25964cuda3std6ranges3__45__cpo9iter_moveE
	.align		8
        /*0048*/ 	.dword	_ZN39_INTERNAL_f95f1b98_4_k_cu_e732fc03_25964cute7productE
	.align		8
        /*0050*/ 	.dword	_ZN39_INTERNAL_f95f1b98_4_k_cu_e732fc03_25964cute1_E


//--------------------- .text._ZN7cutlass13device_kernelINS_4conv6kernel13ConvUniversalINS1_16ConvProblemShapeILNS1_8OperatorE1ELi2EEENS1_10collective14CollectiveConvINS1_46MainloopSm90TmaGmmaWarpSpecializedImplicitGemmILS5_1ELi11ELi2EN4cute5tupleIJNSA_1CILi1EEESD_SD_EEENS1_36KernelImplicitTmaWarpSpecializedSm90ELi1EEENSB_IJNSC_ILi256EEENSC_ILi64EEENSB_IJNSC_ILi32EEEEEEEEENS_6half_tESM_NSA_8TiledMMAINSA_8MMA_AtomIJNSA_4SM904GMMA25MMA_64x64x16_F32F16F16_SSILNSQ_5MajorE0ELSS_1ELNSQ_7ScaleInE1ELST_1EEEEEENSA_6LayoutISE_NSB_IJNSC_ILi0EEESX_SX_EEEEENSB_IJNSA_10UnderscoreES10_S10_EEEEENS7_6detail26Sm90ImplicitGemmTileTraitsINSA_20SM90_TMA_LOAD_IM2COLENSA_14ComposedLayoutINSA_7SwizzleILi2ELi4ELi3EEENSA_18smem_ptr_flag_bitsILi16EEENSW_INSB_IJNSB_IJNSC_ILi8EEESJ_EEENSB_IJSJ_SD_EEENSB_IJSD_NSC_ILi11EEEEEEEEENSB_IJNSB_IJSJ_SH_EEENSB_IJSD_SX_EEENSB_IJSX_NSC_ILi8192EEEEEEEEEEEEEvEENS14_INSA_13SM90_TMA_LOADENS16_INS17_ILi3ELi4ELi3EEES1A_NSW_INSB_IJNSB_IJSI_SD_EEENSB_IJS1B_NSC_ILi4EEEEEES1F_EEENSB_IJS1I_NSB_IJSI_NSC_ILi512EEEEEENSB_IJSX_NSC_ILi2048EEEEEEEEEEEEEvEEEENS_8epilogue10collective6detail29Sm90TmaWarpSpecializedAdapterINS25_15DefaultEpilogueISM_NSB_IJNSB_IJlllEEESD_SX_EEES2A_NS24_6thread17LinearCombinationISM_Li1EffLNS2B_9ScaleType4KindE0ELNS_15FloatRoundStyleE2ESM_EENS_4gemm15EpilogueDefaultEEEEEvvEEEEvNT_6ParamsE --------------------------
	.section	.text._ZN7cutlass13device_kernelINS_4conv6kernel13ConvUniversalINS1_16ConvProblemShapeILNS1_8OperatorE1ELi2EEENS1_10collective14CollectiveConvINS1_46MainloopSm90TmaGmmaWarpSpecializedImplicitGemmILS5_1ELi11ELi2EN4cute5tupleIJNSA_1CILi1EEESD_SD_EEENS1_36KernelImplicitTmaWarpSpecializedSm90ELi1EEENSB_IJNSC_ILi256EEENSC_ILi64EEENSB_IJNSC_ILi32EEEEEEEEENS_6half_tESM_NSA_8TiledMMAINSA_8MMA_AtomIJNSA_4SM904GMMA25MMA_64x64x16_F32F16F16_SSILNSQ_5MajorE0ELSS_1ELNSQ_7ScaleInE1ELST_1EEEEEENSA_6LayoutISE_NSB_IJNSC_ILi0EEESX_SX_EEEEENSB_IJNSA_10UnderscoreES10_S10_EEEEENS7_6detail26Sm90ImplicitGemmTileTraitsINSA_20SM90_TMA_LOAD_IM2COLENSA_14ComposedLayoutINSA_7SwizzleILi2ELi4ELi3EEENSA_18smem_ptr_flag_bitsILi16EEENSW_INSB_IJNSB_IJNSC_ILi8EEESJ_EEENSB_IJSJ_SD_EEENSB_IJSD_NSC_ILi11EEEEEEEEENSB_IJNSB_IJSJ_SH_EEENSB_IJSD_SX_EEENSB_IJSX_NSC_ILi8192EEEEEEEEEEEEEvEENS14_INSA_13SM90_TMA_LOADENS16_INS17_ILi3ELi4ELi3EEES1A_NSW_INSB_IJNSB_IJSI_SD_EEENSB_IJS1B_NSC_ILi4EEEEEES1F_EEENSB_IJS1I_NSB_IJSI_NSC_ILi512EEEEEENSB_IJSX_NSC_ILi2048EEEEEEEEEEEEEvEEEENS_8epilogue10collective6detail29Sm90TmaWarpSpecializedAdapterINS25_15DefaultEpilogueISM_NSB_IJNSB_IJlllEEESD_SX_EEES2A_NS24_6thread17LinearCombinationISM_Li1EffLNS2B_9ScaleType4KindE0ELNS_15FloatRoundStyleE2ESM_EENS_4gemm15EpilogueDefaultEEEEEvvEEEEvNT_6ParamsE,"ax",@progbits
	.align	128
.text._ZN7cutlass13device_kernelINS_4conv6kernel13ConvUniversalINS1_16ConvProblemShapeILNS1_8OperatorE1ELi2EEENS1_10collective14CollectiveConvINS1_46MainloopSm90TmaGmmaWarpSpecializedImplicitGemmILS5_1ELi11ELi2EN4cute5tupleIJNSA_1CILi1EEESD_SD_EEENS1_36KernelImplicitTmaWarpSpecializedSm90ELi1EEENSB_IJNSC_ILi256EEENSC_ILi64EEENSB_IJNSC_ILi32EEEEEEEEENS_6half_tESM_NSA_8TiledMMAINSA_8MMA_AtomIJNSA_4SM904GMMA25MMA_64x64x16_F32F16F16_SSILNSQ_5MajorE0ELSS_1ELNSQ_7ScaleInE1ELST_1EEEEEENSA_6LayoutISE_NSB_IJNSC_ILi0EEESX_SX_EEEEENSB_IJNSA_10UnderscoreES10_S10_EEEEENS7_6detail26Sm90ImplicitGemmTileTraitsINSA_20SM90_TMA_LOAD_IM2COLENSA_14ComposedLayoutINSA_7SwizzleILi2ELi4ELi3EEENSA_18smem_ptr_flag_bitsILi16EEENSW_INSB_IJNSB_IJNSC_ILi8EEESJ_EEENSB_IJSJ_SD_EEENSB_IJSD_NSC_ILi11EEEEEEEEENSB_IJNSB_IJSJ_SH_EEENSB_IJSD_SX_EEENSB_IJSX_NSC_ILi8192EEEEEEEEEEEEEvEENS14_INSA_13SM90_TMA_LOADENS16_INS17_ILi3ELi4ELi3EEES1A_NSW_INSB_IJNSB_IJSI_SD_EEENSB_IJS1B_NSC_ILi4EEEEEES1F_EEENSB_IJS1I_NSB_IJSI_NSC_ILi512EEEEEENSB_IJSX_NSC_ILi2048EEEEEEEEEEEEEvEEEENS_8epilogue10collective6detail29Sm90TmaWarpSpecializedAdapterINS25_15DefaultEpilogueISM_NSB_IJNSB_IJlllEEESD_SX_EEES2A_NS24_6thread17LinearCombinationISM_Li1EffLNS2B_9ScaleType4KindE0ELNS_15FloatRoundStyleE2ESM_EENS_4gemm15EpilogueDefaultEEEEEvvEEEEvNT_6ParamsE:
        .type           _ZN7cutlass13device_kernelINS_4conv6kernel13ConvUniversalINS1_16ConvProblemShapeILNS1_8OperatorE1ELi2EEENS1_10collective14CollectiveConvINS1_46MainloopSm90TmaGmmaWarpSpecializedImplicitGemmILS5_1ELi11ELi2EN4cute5tupleIJNSA_1CILi1EEESD_SD_EEENS1_36KernelImplicitTmaWarpSpecializedSm90ELi1EEENSB_IJNSC_ILi256EEENSC_ILi64EEENSB_IJNSC_ILi32EEEEEEEEENS_6half_tESM_NSA_8TiledMMAINSA_8MMA_AtomIJNSA_4SM904GMMA25MMA_64x64x16_F32F16F16_SSILNSQ_5MajorE0ELSS_1ELNSQ_7ScaleInE1ELST_1EEEEEENSA_6LayoutISE_NSB_IJNSC_ILi0EEESX_SX_EEEEENSB_IJNSA_10UnderscoreES10_S10_EEEEENS7_6detail26Sm90ImplicitGemmTileTraitsINSA_20SM90_TMA_LOAD_IM2COLENSA_14ComposedLayoutINSA_7SwizzleILi2ELi4ELi3EEENSA_18smem_ptr_flag_bitsILi16EEENSW_INSB_IJNSB_IJNSC_ILi8EEESJ_EEENSB_IJSJ_SD_EEENSB_IJSD_NSC_ILi11EEEEEEEEENSB_IJNSB_IJSJ_SH_EEENSB_IJSD_SX_EEENSB_IJSX_NSC_ILi8192EEEEEEEEEEEEEvEENS14_INSA_13SM90_TMA_LOADENS16_INS17_ILi3ELi4ELi3EEES1A_NSW_INSB_IJNSB_IJSI_SD_EEENSB_IJS1B_NSC_ILi4EEEEEES1F_EEENSB_IJS1I_NSB_IJSI_NSC_ILi512EEEEEENSB_IJSX_NSC_ILi2048EEEEEEEEEEEEEvEEEENS_8epilogue10collective6detail29Sm90TmaWarpSpecializedAdapterINS25_15DefaultEpilogueISM_NSB_IJNSB_IJlllEEESD_SX_EEES2A_NS24_6thread17LinearCombinationISM_Li1EffLNS2B_9ScaleType4KindE0ELNS_15FloatRoundStyleE2ESM_EENS_4gemm15EpilogueDefaultEEEEEvvEEEEvNT_6ParamsE,@function
        .size           _ZN7cutlass13device_kernelINS_4conv6kernel13ConvUniversalINS1_16ConvProblemShapeILNS1_8OperatorE1ELi2EEENS1_10collective14CollectiveConvINS1_46MainloopSm90TmaGmmaWarpSpecializedImplicitGemmILS5_1ELi11ELi2EN4cute5tupleIJNSA_1CILi1EEESD_SD_EEENS1_36KernelImplicitTmaWarpSpecializedSm90ELi1EEENSB_IJNSC_ILi256EEENSC_ILi64EEENSB_IJNSC_ILi32EEEEEEEEENS_6half_tESM_NSA_8TiledMMAINSA_8MMA_AtomIJNSA_4SM904GMMA25MMA_64x64x16_F32F16F16_SSILNSQ_5MajorE0ELSS_1ELNSQ_7ScaleInE1ELST_1EEEEEENSA_6LayoutISE_NSB_IJNSC_ILi0EEESX_SX_EEEEENSB_IJNSA_10UnderscoreES10_S10_EEEEENS7_6detail26Sm90ImplicitGemmTileTraitsINSA_20SM90_TMA_LOAD_IM2COLENSA_14ComposedLayoutINSA_7SwizzleILi2ELi4ELi3EEENSA_18smem_ptr_flag_bitsILi16EEENSW_INSB_IJNSB_IJNSC_ILi8EEESJ_EEENSB_IJSJ_SD_EEENSB_IJSD_NSC_ILi11EEEEEEEEENSB_IJNSB_IJSJ_SH_EEENSB_IJSD_SX_EEENSB_IJSX_NSC_ILi8192EEEEEEEEEEEEEvEENS14_INSA_13SM90_TMA_LOADENS16_INS17_ILi3ELi4ELi3EEES1A_NSW_INSB_IJNSB_IJSI_SD_EEENSB_IJS1B_NSC_ILi4EEEEEES1F_EEENSB_IJS1I_NSB_IJSI_NSC_ILi512EEEEEENSB_IJSX_NSC_ILi2048EEEEEEEEEEEEEvEEEENS_8epilogue10collective6detail29Sm90TmaWarpSpecializedAdapterINS25_15DefaultEpilogueISM_NSB_IJNSB_IJlllEEESD_SX_EEES2A_NS24_6thread17LinearCombinationISM_Li1EffLNS2B_9ScaleType4KindE0ELNS_15FloatRoundStyleE2ESM_EENS_4gemm15EpilogueDefaultEEEEEvvEEEEvNT_6ParamsE,(.L_x_261 - _ZN7cutlass13device_kernelINS_4conv6kernel13ConvUniversalINS1_16ConvProblemShapeILNS1_8OperatorE1ELi2EEENS1_10collective14CollectiveConvINS1_46MainloopSm90TmaGmmaWarpSpecializedImplicitGemmILS5_1ELi11ELi2EN4cute5tupleIJNSA_1CILi1EEESD_SD_EEENS1_36KernelImplicitTmaWarpSpecializedSm90ELi1EEENSB_IJNSC_ILi256EEENSC_ILi64EEENSB_IJNSC_ILi32EEEEEEEEENS_6half_tESM_NSA_8TiledMMAINSA_8MMA_AtomIJNSA_4SM904GMMA25MMA_64x64x16_F32F16F16_SSILNSQ_5MajorE0ELSS_1ELNSQ_7ScaleInE1ELST_1EEEEEENSA_6LayoutISE_NSB_IJNSC_ILi0EEESX_SX_EEEEENSB_IJNSA_10UnderscoreES10_S10_EEEEENS7_6detail26Sm90ImplicitGemmTileTraitsINSA_20SM90_TMA_LOAD_IM2COLENSA_14ComposedLayoutINSA_7SwizzleILi2ELi4ELi3EEENSA_18smem_ptr_flag_bitsILi16EEENSW_INSB_IJNSB_IJNSC_ILi8EEESJ_EEENSB_IJSJ_SD_EEENSB_IJSD_NSC_ILi11EEEEEEEEENSB_IJNSB_IJSJ_SH_EEENSB_IJSD_SX_EEENSB_IJSX_NSC_ILi8192EEEEEEEEEEEEEvEENS14_INSA_13SM90_TMA_LOADENS16_INS17_ILi3ELi4ELi3EEES1A_NSW_INSB_IJNSB_IJSI_SD_EEENSB_IJS1B_NSC_ILi4EEEEEES1F_EEENSB_IJS1I_NSB_IJSI_NSC_ILi512EEEEEENSB_IJSX_NSC_ILi2048EEEEEEEEEEEEEvEEEENS_8epilogue10collective6detail29Sm90TmaWarpSpecializedAdapterINS25_15DefaultEpilogueISM_NSB_IJNSB_IJlllEEESD_SX_EEES2A_NS24_6thread17LinearCombinationISM_Li1EffLNS2B_9ScaleType4KindE0ELNS_15FloatRoundStyleE2ESM_EENS_4gemm15EpilogueDefaultEEEEEvvEEEEvNT_6ParamsE)
        .other          _ZN7cutlass13device_kernelINS_4conv6kernel13ConvUniversalINS1_16ConvProblemShapeILNS1_8OperatorE1ELi2EEENS1_10collective14CollectiveConvINS1_46MainloopSm90TmaGmmaWarpSpecializedImplicitGemmILS5_1ELi11ELi2EN4cute5tupleIJNSA_1CILi1EEESD_SD_EEENS1_36KernelImplicitTmaWarpSpecializedSm90ELi1EEENSB_IJNSC_ILi256EEENSC_ILi64EEENSB_IJNSC_ILi32EEEEEEEEENS_6half_tESM_NSA_8TiledMMAINSA_8MMA_AtomIJNSA_4SM904GMMA25MMA_64x64x16_F32F16F16_SSILNSQ_5MajorE0ELSS_1ELNSQ_7ScaleInE1ELST_1EEEEEENSA_6LayoutISE_NSB_IJNSC_ILi0EEESX_SX_EEEEENSB_IJNSA_10UnderscoreES10_S10_EEEEENS7_6detail26Sm90ImplicitGemmTileTraitsINSA_20SM90_TMA_LOAD_IM2COLENSA_14ComposedLayoutINSA_7SwizzleILi2ELi4ELi3EEENSA_18smem_ptr_flag_bitsILi16EEENSW_INSB_IJNSB_IJNSC_ILi8EEESJ_EEENSB_IJSJ_SD_EEENSB_IJSD_NSC_ILi11EEEEEEEEENSB_IJNSB_IJSJ_SH_EEENSB_IJSD_SX_EEENSB_IJSX_NSC_ILi8192EEEEEEEEEEEEEvEENS14_INSA_13SM90_TMA_LOADENS16_INS17_ILi3ELi4ELi3EEES1A_NSW_INSB_IJNSB_IJSI_SD_EEENSB_IJS1B_NSC_ILi4EEEEEES1F_EEENSB_IJS1I_NSB_IJSI_NSC_ILi512EEEEEENSB_IJSX_NSC_ILi2048EEEEEEEEEEEEEvEEEENS_8epilogue10collective6detail29Sm90TmaWarpSpecializedAdapterINS25_15DefaultEpilogueISM_NSB_IJNSB_IJlllEEESD_SX_EEES2A_NS24_6thread17LinearCombinationISM_Li1EffLNS2B_9ScaleType4KindE0ELNS_15FloatRoundStyleE2ESM_EENS_4gemm15EpilogueDefaultEEEEEvvEEEEvNT_6ParamsE,@"STO_CUDA_ENTRY STV_DEFAULT"
_ZN7cutlass13device_kernelINS_4conv6kernel13ConvUniversalINS1_16ConvProblemShapeILNS1_8OperatorE1ELi2EEENS1_10collective14CollectiveConvINS1_46MainloopSm90TmaGmmaWarpSpecializedImplicitGemmILS5_1ELi11ELi2EN4cute5tupleIJNSA_1CILi1EEESD_SD_EEENS1_36KernelImplicitTmaWarpSpecializedSm90ELi1EEENSB_IJNSC_ILi256EEENSC_ILi64EEENSB_IJNSC_ILi32EEEEEEEEENS_6half_tESM_NSA_8TiledMMAINSA_8MMA_AtomIJNSA_4SM904GMMA25MMA_64x64x16_F32F16F16_SSILNSQ_5MajorE0ELSS_1ELNSQ_7ScaleInE1ELST_1EEEEEENSA_6LayoutISE_NSB_IJNSC_ILi0EEESX_SX_EEEEENSB_IJNSA_10UnderscoreES10_S10_EEEEENS7_6detail26Sm90ImplicitGemmTileTraitsINSA_20SM90_TMA_LOAD_IM2COLENSA_14ComposedLayoutINSA_7SwizzleILi2ELi4ELi3EEENSA_18smem_ptr_flag_bitsILi16EEENSW_INSB_IJNSB_IJNSC_ILi8EEESJ_EEENSB_IJSJ_SD_EEENSB_IJSD_NSC_ILi11EEEEEEEEENSB_IJNSB_IJSJ_SH_EEENSB_IJSD_SX_EEENSB_IJSX_NSC_ILi8192EEEEEEEEEEEEEvEENS14_INSA_13SM90_TMA_LOADENS16_INS17_ILi3ELi4ELi3EEES1A_NSW_INSB_IJNSB_IJSI_SD_EEENSB_IJS1B_NSC_ILi4EEEEEES1F_EEENSB_IJS1I_NSB_IJSI_NSC_ILi512EEEEEENSB_IJSX_NSC_ILi2048EEEEEEEEEEEEEvEEEENS_8epilogue10collective6detail29Sm90TmaWarpSpecializedAdapterINS25_15DefaultEpilogueISM_NSB_IJNSB_IJlllEEESD_SX_EEES2A_NS24_6thread17LinearCombinationISM_Li1EffLNS2B_9ScaleType4KindE0ELNS_15FloatRoundStyleE2ESM_EENS_4gemm15EpilogueDefaultEEEEEvvEEEEvNT_6ParamsE:
[----:B------:R-:W-:Y:S01]  /*0000*/  LDC R1, c[0x0][0x28] ;  /* 0x00000a00ff017b82 */ /* 0x000fe20000000800 */
[----:B------:R-:W0:Y:S01]  /*0010*/  S2R R9, SR_TID.X ;  /* 0x0000000000097919 */ /* 0x000e220000002100 */
[----:B------:R-:W-:Y:S01]  /*0020*/  ELECT P0, URZ, PT ;  /* 0x00000000003f782f */ /* 0x000fe20003800000 */
[----:B------:R-:W-:Y:S01]  /*0030*/  BSSY B0, `(.L_x_0) ;  /* 0x000000f000007945 */ /* 0x000fe20003800000 */
[--C-:B0-----:R-:W-:Y:S02]  /*0040*/  SHF.R.U32.HI R0, RZ, 0x5, R9.reuse ;  /* 0x00000005ff007819 */ /* 0x101fe40000011609 */
[----:B------:R-:W-:-:S03]  /*0050*/  SHF.R.U32.HI R3, RZ, 0x7, R9 ;  /* 0x00000007ff037819 */ /* 0x000fc60000011609 */
[----:B------:R-:W0:Y:S04]  /*0060*/  SHFL.IDX PT, R2, R0, RZ, 0x1f ;  /* 0x00001fff00027589 */ /* 0x000e2800000e0000 */
[----:B------:R1:W2:Y:S01]  /*0070*/  SHFL.IDX PT, R7, R3, RZ, 0x1f ;  /* 0x00001fff03077589 */ /* 0x0002a200000e0000 */
[----:B0-----:R-:W-:-:S13]  /*0080*/  ISETP.NE.OR P0, PT, R2, RZ, !P0 ;  /* 0x000000ff0200720c */ /* 0x001fda0004705670 */
[----:B-12---:R-:W-:Y:S05]  /*0090*/  @P0 BRA `(.L_x_1) ;  /* 0x0000000000200947 */ /* 0x006fea0003800000 */
[----:B------:R-:W-:Y:S02]  /*00a0*/  ULDC.64 UR4, c[0x0][0x198] ;  /* 0x0000660000047ab9 */ /* 0x000fe40000000a00 */
[----:B------:R-:W-:Y:S02]  /*00b0*/  UIADD3 UR6, UP0, UR4, 0xf0, URZ ;  /* 0x000000f004067890 */ /* 0x000fe4000ff1e03f */
[----:B------:R-:W-:Y:S02]  /*00c0*/  UIADD3 UR4, UP1, UR4, 0x1f0, URZ ;  /* 0x000001f004047890 */ /* 0x000fe4000ff3e03f */
[----:B------:R-:W-:Y:S02]  /*00d0*/  UIADD3.X UR7, URZ, UR5, URZ, UP0, !UPT ;  /* 0x000000053f077290 */ /* 0x000fe400087fe43f */
[----:B------:R-:W-:-:S07]  /*00e0*/  UIADD3.X UR5, URZ, UR5, URZ, UP1, !UPT ;  /* 0x000000053f057290 */ /* 0x000fce0008ffe43f */
[----:B------:R0:W-:Y:S02]  /*00f0*/  UTMACCTL.PF [UR6] ;  /* 0x00000000060079b9 */ /* 0x0001e40008040000 */
[----:B------:R0:W-:Y:S02]  /*0100*/  UTMACCTL.PF [UR4] ;  /* 0x00000000040079b9 */ /* 0x0001e40008040000 */
[----:B0-----:R-:W-:Y:S01]  /*0110*/  NOP ;  /* 0x0000000000007918 */ /* 0x001fe20000000000 */
.L_x_1:
[----:B------:R-:W-:Y:S05]  /*0120*/  BSYNC B0 ;  /* 0x0000000000007941 */ /* 0x000fea0003800000 */
.L_x_0:
[----:B------:R-:W0:Y:S01]  /*0130*/  SHFL.IDX PT, R0, R0, RZ, 0x1f ;  /* 0x00001fff00007589 */ /* 0x000e2200000e0000 */
[----:B------:R-:W-:-:S04]  /*0140*/  SHF.R.S32.HI R3, RZ, 0x1f, R2 ;  /* 0x0000001fff037819 */ /* 0x000fc80000011402 */
[----:B------:R-:W-:Y:S02]  /*0150*/  LEA.HI R3, R3, R2, RZ, 0x2 ;  /* 0x0000000203037211 */ /* 0x000fe400078f10ff */
[----:B0-----:R-:W-:-:S13]  /*0160*/  ISETP.NE.AND P0, PT, R0, RZ, PT ;  /* 0x000000ff0000720c */ /* 0x001fda0003f05270 */
[----:B------:R-:W-:Y:S05]  /*0170*/  @P0 BRA `(.L_x_2) ;  /* 0x00000000009c0947 */ /* 0x000fea0003800000 */
[----:B------:R-:W-:Y:S01]  /*0180*/  ELECT P0, URZ, PT ;  /* 0x00000000003f782f */ /* 0x000fe20003800000 */
[----:B------:R-:W-:-:S12]  /*0190*/  BSSY B0, `(.L_x_2) ;  /* 0x0000025000007945 */ /* 0x000fd80003800000 */
[----:B------:R-:W-:Y:S05]  /*01a0*/  @!P0 BRA `(.L_x_3) ;  /* 0x00000000008c8947 */ /* 0x000fea0003800000 */
[----:B------:R-:W0:Y:S01]  /*01b0*/  S2UR UR8, SR_CgaCtaId ;  /* 0x00000000000879c3 */ /* 0x000e220000008800 */
[----:B------:R-:W-:Y:S01]  /*01c0*/  UMOV UR4, 0x400 ;  /* 0x0000040000047882 */ /* 0x000fe20000000000 */
[----:B------:R-:W-:Y:S01]  /*01d0*/  UMOV UR5, 0x1 ;  /* 0x0000000100057882 */ /* 0x000fe20000000000 */
[----:B------:R-:W-:Y:S02]  /*01e0*/  UMOV UR6, 0x80 ;  /* 0x0000008000067882 */ /* 0x000fe40000000000 */
[----:B------:R-:W-:-:S04]  /*01f0*/  UIADD3 UR6, -UR6, 0x100000, URZ ;  /* 0x0010000006067890 */ /* 0x000fc8000fffe13f */
[----:B------:R-:W-:Y:S02]  /*0200*/  USHF.L.U32 UR7, UR6, 0xb, URZ ;  /* 0x0000000b06077899 */ /* 0x000fe4000800063f */
[----:B------:R-:W-:Y:S02]  /*0210*/  USHF.L.U32 UR6, UR6, 0x1, URZ ;  /* 0x0000000106067899 */ /* 0x000fe4000800063f */
[----:B0-----:R-:W-:Y:S02]  /*0220*/  ULEA UR8, UR8, UR4, 0x18 ;  /* 0x0000000408087291 */ /* 0x001fe4000f8ec03f */
[----:B------:R-:W-:-:S04]  /*0230*/  UIADD3 UR4, -UR5, 0x100000, URZ ;  /* 0x0010000005047890 */ /* 0x000fc8000fffe13f */
[----:B------:R-:W-:Y:S02]  /*0240*/  USHF.L.U32 UR5, UR4, 0xb, URZ ;  /* 0x0000000b04057899 */ /* 0x000fe4000800063f */
[----:B------:R-:W-:Y:S01]  /*0250*/  USHF.L.U32 UR4, UR4, 0x1, URZ ;  /* 0x0000000104047899 */ /* 0x000fe2000800063f */
[----:B------:R-:W0:Y:S11]  /*0260*/  FENCE.VIEW.ASYNC.S ;  /* 0x00000000000073c6 */ /* 0x000e360000000000 */
[----:B0-----:R0:W1:Y:S01]  /*0270*/  SYNCS.EXCH.64 URZ, [UR8+0x37000], UR4 ;  /* 0x03700004083f75b2 */ /* 0x0010620008000100 */
[----:B------:R0:W2:Y:S01]  /*0280*/  SYNCS.EXCH.64 URZ, [UR8+0x37058], UR6 ;  /* 0x03705806083f75b2 */ /* 0x0000a20008000100 */
[----:B------:R0:W3:Y:S01]  /*0290*/  SYNCS.EXCH.64 URZ, [UR8+0x37008], UR4 ;  /* 0x03700804083f75b2 */ /* 0x0000e20008000100 */
[----:B------:R0:W4:Y:S01]  /*02a0*/  SYNCS.EXCH.64 URZ, [UR8+0x37060], UR6 ;  /* 0x03706006083f75b2 */ /* 0x0001220008000100 */
[----:B------:R0:W0:Y:S01]  /*02b0*/  SYNCS.EXCH.64 URZ, [UR8+0x37010], UR4 ;  /* 0x03701004083f75b2 */ /* 0x0000220008000100 */
        /* <DEDUP_REMOVED lines=17> */
[----:B------:R-:W-:Y:S01]  /*03d0*/  NOP ;  /* 0x0000000000007918 */ /* 0x000fe20000000000 */
.L_x_3:
[----:B0-----:R-:W-:Y:S05]  /*03e0*/  BSYNC B0 ;  /* 0x0000000000007941 */ /* 0x001fea0003800000 */
.L_x_2:
[----:B------:R-:W-:Y:S01]  /*03f0*/  ULDC.64 UR4, c[0x0][0x598] ;  /* 0x0001660000047ab9 */ /* 0x000fe20000000a00 */
[----:B------:R-:W-:Y:S01]  /*0400*/  LOP3.LUT R3, R3, 0xfffffffc, RZ, 0xc0, !PT ;  /* 0xfffffffc03037812 */ /* 0x000fe200078ec0ff */
[----:B------:R-:W-:Y:S01]  /*0410*/  NOP ;  /* 0x0000000000007918 */ /* 0x000fe20000000000 */
[----:B------:R-:W-:Y:S01]  /*0420*/  ISETP.NE.U32.AND P0, PT, RZ, UR4, PT ;  /* 0x00000004ff007c0c */ /* 0x000fe2000bf05070 */
[----:B------:R-:W-:Y:S01]  /*0430*/  NOP ;  /* 0x0000000000007918 */ /* 0x000fe20000000000 */
[----:B------:R-:W-:Y:S01]  /*0440*/  SHF.R.S32.HI R0, RZ, 0x1f, R9 ;  /* 0x0000001fff007819 */ /* 0x000fe20000011409 */
[----:B------:R-:W-:Y:S01]  /*0450*/  IMAD.IADD R6, R2, 0x1, -R3 ;  /* 0x0000000102067824 */ /* 0x000fe200078e0a03 */
[----:B-1234-:R-:W-:Y:S01]  /*0460*/  BAR.SYNC.DEFER_BLOCKING 0x0 ;  /* 0x0000000000007b1d */ /* 0x01efe20000010000 */
[----:B------:R-:W-:Y:S02]  /*0470*/  ISETP.NE.AND.EX P0, PT, RZ, UR5, PT, P0 ;  /* 0x00000005ff007c0c */ /* 0x000fe4000bf05300 */
[----:B------:R-:W-:-:S02]  /*0480*/  LEA.HI R0, R0, R9, RZ, 0x7 ;  /* 0x0000000900007211 */ /* 0x000fc400078f38ff */
[C---:B------:R-:W-:Y:S01]  /*0490*/  LOP3.LUT P1, RZ, R7.reuse, R6, RZ, 0xfc, !PT ;  /* 0x0000000607ff7212 */ /* 0x040fe2000782fcff */
[----:B------:R-:W-:Y:S01]  /*04a0*/  ULDC.64 UR12, c[0x0][0x208] ;  /* 0x00008200000c7ab9 */ /* 0x000fe20000000a00 */
[----:B------:R-:W-:Y:S02]  /*04b0*/  LOP3.LUT R0, R0, 0xffffff80, RZ, 0xc0, !PT ;  /* 0xffffff8000007812 */ /* 0x000fe400078ec0ff */
[----:B------:R-:W-:Y:S02]  /*04c0*/  ISETP.NE.AND P2, PT, R7, 0x1, PT ;  /* 0x000000010700780c */ /* 0x000fe40003f45270 */
[----:B------:R-:W-:Y:S01]  /*04d0*/  SEL R2, RZ, 0x1, P1 ;  /* 0x00000001ff027807 */ /* 0x000fe20000800000 */
[----:B------:R-:W-:-:S03]  /*04e0*/  IMAD.IADD R0, R9, 0x1, -R0 ;  /* 0x0000000109007824 */ /* 0x000fc600078e0a00 */
[----:B------:R-:W-:Y:S01]  /*04f0*/  SEL R2, R2, 0x2, P2 ;  /* 0x0000000202027807 */ /* 0x000fe20001000000 */
[----:B------:R-:W-:Y:S06]  /*0500*/  @!P0 BRA `(.L_x_4) ;  /* 0x00000000001c8947 */ /* 0x000fec0003800000 */
[----:B------:R-:W0:Y:S02]  /*0510*/  LDC.64 R4, c[0x0][0x598] ;  /* 0x00016600ff047b82 */ /* 0x000e240000000a00 */
[----:B0-----:R-:W2:Y:S02]  /*0520*/  LDG.E.64 R4, desc[UR12][R4.64] ;  /* 0x0000000c04047981 */ /* 0x001ea4000c1e1b00 */
[----:B--2---:R-:W-:-:S04]  /*0530*/  ISETP.NE.U32.AND P0, PT, R4, RZ, PT ;  /* 0x000000ff0400720c */ /* 0x004fc80003f05070 */
[----:B------:R-:W-:-:S13]  /*0540*/  ISETP.NE.AND.EX P0, PT, R5, RZ, PT, P0 ;  /* 0x000000ff0500720c */ /* 0x000fda0003f05300 */
[----:B------:R-:W-:Y:S05]  /*0550*/  @!P0 BRA `(.L_x_4) ;  /* 0x0000000000088947 */ /* 0x000fea0003800000 */
[----:B------:R2:W5:Y:S01]  /*0560*/  LD.E R11, desc[UR12][R4.64] ;  /* 0x0000000c040b7980 */ /* 0x000562000c101900 */
[----:B------:R-:W-:Y:S05]  /*0570*/  BRA `(.L_x_5) ;  /* 0x0000000000207947 */ /* 0x000fea0003800000 */
.L_x_4:
[----:B------:R-:W-:Y:S02]  /*0580*/  ULDC.64 UR4, c[0x0][0x588] ;  /* 0x0001620000047ab9 */ /* 0x000fe40000000a00 */
[----:B------:R-:W-:-:S04]  /*0590*/  ISETP.NE.U32.AND P0, PT, RZ, UR4, PT ;  /* 0x00000004ff007c0c */ /* 0x000fc8000bf05070 */
[----:B------:R-:W-:-:S13]  /*05a0*/  ISETP.NE.AND.EX P0, PT, RZ, UR5, PT, P0 ;  /* 0x00000005ff007c0c */ /* 0x000fda000bf05300 */
[----:B------:R-:W-:Y:S05]  /*05b0*/  @!P0 BRA `(.L_x_6) ;  /* 0x00000000000c8947 */ /* 0x000fea0003800000 */
[----:B------:R-:W0:Y:S02]  /*05c0*/  LDC.64 R4, c[0x0][0x588] ;  /* 0x00016200ff047b82 */ /* 0x000e240000000a00 */
[----:B0-----:R0:W5:Y:S01]  /*05d0*/  LDG.E R11, desc[UR12][R4.64] ;  /* 0x0000000c040b7981 */ /* 0x001162000c1e1900 */
[----:B------:R-:W-:Y:S05]  /*05e0*/  BRA `(.L_x_5) ;  /* 0x0000000000047947 */ /* 0x000fea0003800000 */
.L_x_6:
[----:B------:R-:W1:Y:S02]  /*05f0*/  LDC R11, c[0x0][0x580] ;  /* 0x00016000ff0b7b82 */ /* 0x000e640000000800 */
.L_x_5:
[----:B------:R-:W-:Y:S02]  /*0600*/  ULDC.64 UR4, c[0x0][0x5a0] ;  /* 0x0001680000047ab9 */ /* 0x000fe40000000a00 */
[----:B------:R-:W-:-:S04]  /*0610*/  ISETP.NE.U32.AND P0, PT, RZ, UR4, PT ;  /* 0x00000004ff007c0c */ /* 0x000fc8000bf05070 */
[----:B------:R-:W-:-:S13]  /*0620*/  ISETP.NE.AND.EX P0, PT, RZ, UR5, PT, P0 ;  /* 0x00000005ff007c0c */ /* 0x000fda000bf05300 */
[----:B------:R-:W-:Y:S05]  /*0630*/  @!P0 BRA `(.L_x_7) ;  /* 0x00000000001c8947 */ /* 0x000fea0003800000 */
[----:B0-2---:R-:W0:Y:S02]  /*0640*/  LDC.64 R4, c[0x0][0x5a0] ;  /* 0x00016800ff047b82 */ /* 0x005e240000000a00 */
[----:B0-----:R-:W2:Y:S02]  /*0650*/  LDG.E.64 R4, desc[UR12][R4.64] ;  /* 0x0000000c04047981 */ /* 0x001ea4000c1e1b00 */
[----:B--2---:R-:W-:-:S04]  /*0660*/  ISETP.NE.U32.AND P0, PT, R4, RZ, PT ;  /* 0x000000ff0400720c */ /* 0x004fc80003f05070 */
[----:B------:R-:W-:-:S13]  /*0670*/  ISETP.NE.AND.EX P0, PT, R5, RZ, PT, P0 ;  /* 0x000000ff0500720c */ /* 0x000fda0003f05300 */
[----:B------:R-:W-:Y:S05]  /*0680*/  @!P0 BRA `(.L_x_7) ;  /* 0x0000000000088947 */ /* 0x000fea0003800000 */
[----:B------:R0:W5:Y:S01]  /*0690*/  LD.E R14, desc[UR12][R4.64] ;  /* 0x0000000c040e7980 */ /* 0x000162000c101900 */
[----:B------:R-:W-:Y:S05]  /*06a0*/  BRA `(.L_x_8) ;  /* 0x0000000000207947 */ /* 0x000fea0003800000 */
.L_x_7:
[----:B------:R-:W-:Y:S02]  /*06b0*/  ULDC.64 UR4, c[0x0][0x590] ;  /* 0x0001640000047ab9 */ /* 0x000fe40000000a00 */
[----:B------:R-:W-:-:S04]  /*06c0*/  ISETP.NE.U32.AND P0, PT, RZ, UR4, PT ;  /* 0x00000004ff007c0c */ /* 0x000fc8000bf05070 */
[----:B------:R-:W-:-:S13]  /*06d0*/  ISETP.NE.AND.EX P0, PT, RZ, UR5, PT, P0 ;  /* 0x00000005ff007c0c */ /* 0x000fda000bf05300 */
[----:B------:R-:W-:Y:S05]  /*06e0*/  @!P0 BRA `(.L_x_9) ;  /* 0x00000000000c8947 */ /* 0x000fea0003800000 */
[----:B------:R-:W3:Y:S02]  /*06f0*/  LDC.64 R14, c[0x0][0x590] ;  /* 0x00016400ff0e7b82 */ /* 0x000ee40000000a00 */
[----:B---3--:R4:W5:Y:S01]  /*0700*/  LDG.E R14, desc[UR12][R14.64] ;  /* 0x0000000c0e0e7981 */ /* 0x008962000c1e1900 */
[----:B------:R-:W-:Y:S05]  /*0710*/  BRA `(.L_x_8) ;  /* 0x0000000000047947 */ /* 0x000fea0003800000 */
.L_x_9:
[----:B------:R-:W3:Y:S02]  /*0720*/  LDC R14, c[0x0][0x584] ;  /* 0x00016100ff0e7b82 */ /* 0x000ee40000000800 */
.L_x_8:
[----:B------:R-:W1:Y:S01]  /*0730*/  LDC R3, c[0x0][0x3c4] ;  /* 0x0000f100ff037b82 */ /* 0x000e620000000800 */
[----:B------:R-:W-:-:S07]  /*0740*/  ISETP.NE.AND P0, PT, R7, RZ, PT ;  /* 0x000000ff0700720c */ /* 0x000fce0003f05270 */
[----:B------:R-:W4:Y:S01]  /*0750*/  LDC.64 R12, c[0x0][0x3c8] ;  /* 0x0000f200ff0c7b82 */ /* 0x000f220000000a00 */
[----:B-1----:R-:W-:-:S05]  /*0760*/  VIADD R3, R3, 0x1f ;  /* 0x0000001f03037836 */ /* 0x002fca0000000000 */
[----:B0-2---:R-:W-:-:S04]  /*0770*/  SHF.R.S32.HI R4, RZ, 0x1f, R3 ;  /* 0x0000001fff047819 */ /* 0x005fc80000011403 */
[----:B------:R-:W-:-:S04]  /*0780*/  LEA.HI R4, R4, R3, RZ, 0x5 ;  /* 0x0000000304047211 */ /* 0x000fc800078f28ff */
[----:B------:R-:W-:-:S05]  /*0790*/  SHF.R.S32.HI R5, RZ, 0x5, R4 ;  /* 0x00000005ff057819 */ /* 0x000fca0000011404 */
[----:B----4-:R-:W-:-:S04]  /*07a0*/  IMAD R4, R5, R12, RZ ;  /* 0x0000000c05047224 */ /* 0x010fc800078e02ff */
[----:B------:R-:W-:Y:S01]  /*07b0*/  IMAD R3, R4, R13, RZ ;  /* 0x0000000d04037224 */ /* 0x000fe200078e02ff */
[----:B------:R-:W-:Y:S06]  /*07c0*/  @!P0 BRA `(.L_x_10) ;  /* 0x000000b000ac8947 */ /* 0x000fec0003800000 */
[----:B------:R-:W-:-:S13]  /*07d0*/  ISETP.NE.AND P0, PT, R7, 0x1, PT ;  /* 0x000000010700780c */ /* 0x000fda0003f05270 */
[----:B------:R-:W-:Y:S05]  /*07e0*/  @P0 EXIT ;  /* 0x000000000000094d */ /* 0x000fea0003800000 */
[----:B------:R-:W-:Y:S01]  /*07f0*/  ISETP.GE.AND P0, PT, R3, 0x1, PT ;  /* 0x000000010300780c */ /* 0x000fe20003f06270 */
[----:B------:R-:W-:Y:S01]  /*0800*/  UMOV UR4, URZ ;  /* 0x0000003f00047c82 */ /* 0x000fe20008000000 */
[----:B------:R-:W-:Y:S02]  /*0810*/  CS2R R54, SRZ ;  /* 0x0000000000367805 */ /* 0x000fe4000001ff00 */
[----:B------:R-:W-:Y:S02]  /*0820*/  CS2R R120, SRZ ;  /* 0x0000000000787805 */ /* 0x000fe4000001ff00 */
[----:B------:R-:W-:Y:S02]  /*0830*/  CS2R R122, SRZ ;  /* 0x00000000007a7805 */ /* 0x000fe4000001ff00 */
[----:B------:R-:W-:Y:S02]  /*0840*/  CS2R R124, SRZ ;  /* 0x00000000007c7805 */ /* 0x000fe4000001ff00 */
[----:B------:R-:W-:-:S02]  /*0850*/  CS2R R126, SRZ ;  /* 0x00000000007e7805 */ /* 0x000fc4000001ff00 */
[----:B------:R-:W-:Y:S02]  /*0860*/  CS2R R128, SRZ ;  /* 0x0000000000807805 */ /* 0x000fe4000001ff00 */
        /* <DEDUP_REMOVED lines=57> */
[----:B------:R-:W-:Y:S01]  /*0c00*/  CS2R R52, SRZ ;  /* 0x0000000000347805 */ /* 0x000fe2000001ff00 */
[----:B------:R-:W-:Y:S06]  /*0c10*/  @!P0 BRA `(.L_x_11) ;  /* 0x0000000000dc8947 */ /* 0x000fec0003800000 */
[----:B------:R-:W-:-:S04]  /*0c20*/  LOP3.LUT R4, R2, 0x1, RZ, 0xfc, !PT ;  /* 0x0000000102047812 */ /* 0x000fc800078efcff */
[----:B------:R-:W-:-:S13]  /*0c30*/  ISETP.NE.AND P1, PT, R4, 0x3, PT ;  /* 0x000000030400780c */ /* 0x000fda0003f25270 */
[----:B------:R-:W-:Y:S05]  /*0c40*/  @!P1 BRA `(.L_x_12) ;  /* 0x0000000000049947 */ /* 0x000fea0003800000 */
[----:B------:R-:W-:Y:S01]  /*0c50*/  BPT.TRAP 0x1 ;  /* 0x000000040000795c */ /* 0x000fe20000300000 */
.L_x_12:
[----:B------:R-:W0:Y:S01]  /*0c60*/  S2UR UR5, SR_CgaCtaId ;  /* 0x00000000000579c3 */ /* 0x000e220000008800 */
[----:B------:R-:W-:Y:S01]  /*0c70*/  SHF.L.U32 R4, RZ, 0x1f, RZ ;  /* 0x0000001fff047819 */ /* 0x000fe200000006ff */
[----:B------:R-:W-:Y:S02]  /*0c80*/  UMOV UR4, 0x400 ;  /* 0x0000040000047882 */ /* 0x000fe40000000000 */
[----:B0-----:R-:W-:-:S12]  /*0c90*/  ULEA UR5, UR5, UR4, 0x18 ;  /* 0x0000000405057291 */ /* 0x001fd8000f8ec03f */
.L_x_13:
[----:B0-----:R-:W-:-:S04]  /*0ca0*/  IMAD.U32 R5, RZ, RZ, UR5 ;  /* 0x00000005ff057e24 */ /* 0x001fc8000f8e00ff */
[----:B------:R0:W1:Y:S03]  /*0cb0*/  SYNCS.PHASECHK.TRANS64.TRYWAIT P1, [R5+URZ+0x37000], R4 ;  /* 0x03700004050075a7 */ /* 0x000066000802017f */
[----:B-1----:R-:W-:Y:S05]  /*0cc0*/  @!P1 NANOSLEEP.SYNCS 0x989680 ;  /* 0x009896800000995d */ /* 0x002fea0003900000 */
[----:B------:R-:W1:Y:S02]  /*0cd0*/  @!P1 SYNCS.PHASECHK.TRANS64 P1, [R5+URZ+0x37000], R4 ;  /* 0x03700004050095a7 */ /* 0x000e64000802007f */
[----:B-1----:R-:W-:Y:S05]  /*0ce0*/  @!P1 BRA `(.L_x_13) ;  /* 0xfffffffc00ec9947 */ /* 0x002fea000383ffff */
[----:B------:R-:W-:Y:S01]  /*0cf0*/  USHF.R.U32.HI UR4, URZ, 0x4, UR5 ;  /* 0x000000043f047899 */ /* 0x000fe20008011605 */
[----:B------:R-:W-:Y:S01]  /*0d00*/  WARPGROUP.ARRIVE ;  /* 0x00000000000079c5 */ /* 0x000fe20000000000 */
[----:B------:R-:W-:Y:S02]  /*0d10*/  UIADD3 UR5, UR5, 0x2c000, URZ ;  /* 0x0002c00005057890 */ /* 0x000fe4000fffe03f */
[----:B------:R-:W-:Y:S02]  /*0d20*/  ULOP3.LUT UR4, UR4, 0x3fff, URZ, 0xc0, !UPT ;  /* 0x00003fff04047892 */ /* 0x000fe4000f8ec03f */
[----:B------:R-:W-:Y:S02]  /*0d30*/  USHF.R.U32.HI UR5, URZ, 0x4, UR5 ;  /* 0x000000043f057899 */ /* 0x000fe40008011605 */
[----:B------:R-:W-:Y:S02]  /*0d40*/  ULOP3.LUT UR14, UR4, 0x10000, URZ, 0xfc, !UPT ;  /* 0x00010000040e7892 */ /* 0x000fe4000f8efc3f */
[----:B------:R-:W-:-:S02]  /*0d50*/  ULOP3.LUT UR8, UR5, 0x3fff, URZ, 0xc0, !UPT ;  /* 0x00003fff05087892 */ /* 0x000fc4000f8ec03f */
[----:B------:R-:W-:Y:S02]  /*0d60*/  UIADD3 UR9, UR14, 0x100, URZ ;  /* 0x000001000e097890 */ /* 0x000fe4000fffe03f */
[----:B------:R-:W-:Y:S01]  /*0d70*/  UIADD3 UR10, UR14, 0x200, URZ ;  /* 0x000002000e0a7890 */ /* 0x000fe2000fffe03f */
[----:B------:R-:W-:Y:S02]  /*0d80*/  UMOV UR7, 0x40000040 ;  /* 0x4000004000077882 */ /* 0x000fe40000000000 */
[----:B------:R-:W-:Y:S01]  /*0d90*/  UMOV UR6, UR8 ;  /* 0x0000000800067c82 */ /* 0x000fe20008000000 */
[----:B------:R-:W-:Y:S01]  /*0da0*/  UMOV UR4, UR14 ;  /* 0x0000000e00047c82 */ /* 0x000fe20008000000 */
[----:B------:R-:W-:Y:S01]  /*0db0*/  UMOV UR5, 0x80000020 ;  /* 0x8000002000057882 */ /* 0x000fe20000000000 */
[----:B------:R-:W-:Y:S01]  /*0dc0*/  UIADD3 UR11, UR14, 0x300, URZ ;  /* 0x000003000e0b7890 */ /* 0x000fe2000fffe03f */
[----:B------:R-:W-:Y:S01]  /*0dd0*/  HGMMA.64x64x16.F32 R120, gdesc[UR4].tnspB, RZ, !UPT ;  /* 0x40e00000047879f0 */ /* 0x000fe2000c7008ff */
        /* <DEDUP_REMOVED lines=9> */
[----:B------:R-:W-:-:S02]  /*0e70*/  UMOV UR5, 0x80000020 ;  /* 0x8000002000057882 */ /* 0x000fc40000000000 */
[----:B------:R-:W-:Y:S01]  /*0e80*/  HGMMA.64x64x16.F32 R24, gdesc[UR4].tnspB, RZ, !UPT ;  /* 0x40e00000041879f0 */ /* 0x000fe2000c7008ff */
[----:B------:R-:W-:Y:S02]  /*0e90*/  UIADD3 UR4, UR14, 0x2, URZ ;  /* 0x000000020e047890 */ /* 0x000fe4000fffe03f */
[----:B------:R-:W-:Y:S02]  /*0ea0*/  UIADD3 UR6, UR8, 0x80, URZ ;  /* 0x0000008008067890 */ /* 0x000fe4000fffe03f */
[----:B------:R-:W-:Y:S01]  /*0eb0*/  UIADD3 UR8, UR14, 0x102, URZ ;  /* 0x000001020e087890 */ /* 0x000fe2000fffe03f */
[----:B------:R-:W-:Y:S01]  /*0ec0*/  UMOV UR5, 0x80000020 ;  /* 0x8000002000057882 */ /* 0x000fe20000000000 */
[----:B------:R-:W-:-:S05]  /*0ed0*/  UMOV UR7, 0x40000040 ;  /* 0x4000004000077882 */ /* 0x000fca0000000000 */
[----:B------:R-:W-:Y:S01]  /*0ee0*/  HGMMA.64x64x16.F32 R120, gdesc[UR4].tnspB, R120 ;  /* 0x40e00000047879f0 */ /* 0x000fe20008700878 */
[----:B------:R-:W-:Y:S01]  /*0ef0*/  UMOV UR4, UR8 ;  /* 0x0000000800047c82 */ /* 0x000fe20008000000 */
[----:B------:R-:W-:Y:S02]  /*0f00*/  UMOV UR5, 0x80000020 ;  /* 0x8000002000057882 */ /* 0x000fe40000000000 */
[----:B------:R-:W-:Y:S01]  /*0f10*/  HGMMA.64x64x16.F32 R88, gdesc[UR4].tnspB, R88 ;  /* 0x40e00000045879f0 */ /* 0x000fe20008700858 */
[----:B------:R-:W-:Y:S01]  /*0f20*/  UMOV UR4, UR9 ;  /* 0x0000000900047c82 */ /* 0x000fe20008000000 */
[----:B------:R-:W-:Y:S02]  /*0f30*/  UMOV UR5, 0x80000020 ;  /* 0x8000002000057882 */ /* 0x000fe40000000000 */
[----:B------:R-:W-:Y:S01]  /*0f40*/  HGMMA.64x64x16.F32 R56, gdesc[UR4].tnspB, R56 ;  /* 0x40e00000043879f0 */ /* 0x000fe20008700838 */
[----:B------:R-:W-:Y:S01]  /*0f50*/  UMOV UR4, UR10 ;  /* 0x0000000a00047c82 */ /* 0x000fe20008000000 */
[----:B------:R-:W-:-:S02]  /*0f60*/  UMOV UR5, 0x80000020 ;  /* 0x8000002000057882 */ /* 0x000fc40000000000 */
[----:B------:R-:W-:Y:S01]  /*0f70*/  HGMMA.64x64x16.F32 R24, gdesc[UR4].tnspB, R24, gsb0 ;  /* 0x40e00000041879f0 */ /* 0x000fe20008000818 */
[----:B------:R-:W-:-:S05]  /*0f80*/  UMOV UR4, 0x1 ;  /* 0x0000000100047882 */ /* 0x000fca0000000000 */
.L_x_11:
[----:B0-----:R-:W-:-:S05]  /*0f90*/  VIMNMX R4, R3, 0x1, PT ;  /* 0x0000000103047848 */ /* 0x001fca0003fe0100 */
[----:B------:R-:W-:-:S05]  /*0fa0*/  IMAD.IADD R3, R3, 0x1, -R4 ;  /* 0x0000000103037824 */ /* 0x000fca00078e0a04 */
[----:B------:R-:W-:-:S13]  /*0fb0*/  ISETP.GE.AND P1, PT, R3, 0x1, PT ;  /* 0x000000010300780c */ /* 0x000fda0003f26270 */
[----:B------:R-:W-:Y:S05]  /*0fc0*/  @!P1 BRA `(.L_x_14) ;  /* 0x00000004004c9947 */ /* 0x000fea0003800000 */
[----:B------:R-:W0:Y:S01]  /*0fd0*/  S2UR UR5, SR_CgaCtaId ;  /* 0x00000000000579c3 */ /* 0x000e220000008800 */
[----:B------:R-:W-:Y:S01]  /*0fe0*/  UMOV UR6, 0x400 ;  /* 0x0000040000067882 */ /* 0x000fe20000000000 */
[----:B------:R-:W-:Y:S01]  /*0ff0*/  LOP3.LUT R8, R2, 0x1, RZ, 0xfc, !PT ;  /* 0x0000000102087812 */ /* 0x000fe200078efcff */
[----:B------:R-:W-:Y:S01]  /*1000*/  IMAD.MOV.U32 R7, RZ, RZ, RZ ;  /* 0x000000ffff077224 */ /* 0x000fe200078e00ff */
[----:B------:R-:W-:Y:S01]  /*1010*/  UISETP.NE.U32.AND UP0, UPT, UR4, URZ, UPT ;  /* 0x0000003f0400728c */ /* 0x000fe2000bf05070 */
[----:B------:R-:W-:Y:S01]  /*1020*/  IMAD.MOV.U32 R4, RZ, RZ, R3 ;  /* 0x000000ffff047224 */ /* 0x000fe200078e0003 */
[----:B0-----:R-:W-:-:S04]  /*1030*/  ULEA UR6, UR5, UR6, 0x18 ;  /* 0x0000000605067291 */ /* 0x001fc8000f8ec03f */
[----:B------:R-:W-:Y:S02]  /*1040*/  UIADD3 UR5, UR6, 0x2c000, URZ ;  /* 0x0002c00006057890 */ /* 0x000fe4000fffe03f */
[----:B------:R-:W-:Y:S02]  /*1050*/  USHF.R.U32.HI UR7, URZ, 0x4, UR6 ;  /* 0x000000043f077899 */ /* 0x000fe40008011606 */
[----:B------:R-:W-:Y:S02]  /*1060*/  USHF.R.U32.HI UR5, URZ, 0x4, UR5 ;  /* 0x000000043f057899 */ /* 0x000fe40008011605 */
[----:B------:R-:W-:Y:S02]  /*1070*/  ULOP3.LUT UR7, UR7, 0x3fff, URZ, 0xc0, !UPT ;  /* 0x00003fff07077892 */ /* 0x000fe4000f8ec03f */
[----:B------:R-:W-:Y:S02]  /*1080*/  ULOP3.LUT UR18, UR5, 0x3fff, URZ, 0xc0, !UPT ;  /* 0x00003fff05127892 */ /* 0x000fe4000f8ec03f */
[----:B------:R-:W-:Y:S01]  /*1090*/  ULOP3.LUT UR19, UR7, 0x10000, URZ, 0xfc, !UPT ;  /* 0x0001000007137892 */ /* 0x000fe2000f8efc3f */
[----:B------:R-:W-:-:S11]  /*10a0*/  UMOV UR5, URZ ;  /* 0x0000003f00057c82 */ /* 0x000fd60008000000 */
.L_x_19:
[----:B------:R-:W-:-:S13]  /*10b0*/  ISETP.NE.AND P2, PT, R8, 0x3, PT ;  /* 0x000000030800780c */ /* 0x000fda0003f45270 */
[----:B0-----:R-:W-:Y:S05]  /*10c0*/  @!P2 BRA `(.L_x_15) ;  /* 0x000000000004a947 */ /* 0x001fea0003800000 */
[----:B------:R-:W-:Y:S01]  /*10d0*/  BPT.TRAP 0x1 ;  /* 0x000000040000795c */ /* 0x000fe20000300000 */
.L_x_15:
[----:B------:R-:W-:Y:S01]  /*10e0*/  SHF.L.U32 R5, R7, 0x1f, RZ ;  /* 0x0000001f07057819 */ /* 0x000fe200000006ff */
[----:B------:R-:W-:-:S12]  /*10f0*/  ULEA UR7, UR4, UR6, 0x3 ;  /* 0x0000000604077291 */ /* 0x000fd8000f8e183f */
.L_x_16:
[----:B0-----:R-:W-:-:S04]  /*1100*/  IMAD.U32 R6, RZ, RZ, UR7 ;  /* 0x00000007ff067e24 */ /* 0x001fc8000f8e00ff */
[----:B------:R0:W1:Y:S03]  /*1110*/  SYNCS.PHASECHK.TRANS64.TRYWAIT P1, [R6+URZ+0x37000], R5 ;  /* 0x03700005060075a7 */ /* 0x000066000802017f */
[----:B-1----:R-:W-:Y:S05]  /*1120*/  @!P1 NANOSLEEP.SYNCS 0x989680 ;  /* 0x009896800000995d */ /* 0x002fea0003900000 */
[----:B------:R-:W1:Y:S02]  /*1130*/  @!P1 SYNCS.PHASECHK.TRANS64 P1, [R6+URZ+0x37000], R5 ;  /* 0x03700005060095a7 */ /* 0x000e64000802007f */
[----:B-1----:R-:W-:Y:S05]  /*1140*/  @!P1 BRA `(.L_x_16) ;  /* 0xfffffffc00ec9947 */ /* 0x002fea000383ffff */
[----:B------:R-:W-:Y:S01]  /*1150*/  ULEA UR7, UR4, UR19, 0xa ;  /* 0x0000001304077291 */ /* 0x000fe2000f8e503f */
[----:B------:R-:W-:Y:S01]  /*1160*/  WARPGROUP.ARRIVE ;  /* 0x00000000000079c5 */ /* 0x000fe20000000000 */
[----:B------:R-:W-:Y:S02]  /*1170*/  ULEA UR14, UR4, UR18, 0x8 ;  /* 0x00000012040e7291 */ /* 0x000fe4000f8e403f */
[----:B------:R-:W-:Y:S02]  /*1180*/  UIADD3 UR15, UR7, 0x100, URZ ;  /* 0x00000100070f7890 */ /* 0x000fe4000fffe03f */
[----:B------:R-:W-:Y:S02]  /*1190*/  UIADD3 UR16, UR7, 0x200, URZ ;  /* 0x0000020007107890 */ /* 0x000fe4000fffe03f */
[----:B------:R-:W-:Y:S01]  /*11a0*/  UMOV UR8, UR7 ;  /* 0x0000000700087c82 */ /* 0x000fe20008000000 */
[----:B------:R-:W-:Y:S01]  /*11b0*/  UMOV UR9, 0x80000020 ;  /* 0x8000002000097882 */ /* 0x000fe20000000000 */
[----:B------:R-:W-:Y:S01]  /*11c0*/  UMOV UR10, UR14 ;  /* 0x0000000e000a7c82 */ /* 0x000fe20008000000 */
[----:B------:R-:W-:Y:S01]  /*11d0*/  UMOV UR11, 0x40000040 ;  /* 0x40000040000b7882 */ /* 0x000fe20000000000 */
[----:B------:R-:W-:Y:S01]  /*11e0*/  UIADD3 UR17, UR7, 0x300, URZ ;  /* 0x0000030007117890 */ /* 0x000fe2000fffe03f */
[----:B------:R-:W-:Y:S01]  /*11f0*/  HGMMA.64x64x16.F32 R120, gdesc[UR8].tnspB, R120, UP0 ;  /* 0x40e00000087879f0 */ /* 0x000fe2000bf00878 */
[----:B------:R-:W-:Y:S01]  /*1200*/  UMOV UR8, UR15 ;  /* 0x0000000f00087c82 */ /* 0x000fe20008000000 */
[----:B------:R-:W-:Y:S01]  /*1210*/  UMOV UR9, 0x80000020 ;  /* 0x8000002000097882 */ /* 0x000fe20000000000 */
[----:B------:R-:W-:Y:S01]  /*1220*/  UIADD3 UR15, UR7, 0x202, URZ ;  /* 0x00000202070f7890 */ /* 0x000fe2000fffe03f */
[----:B------:R-:W-:Y:S01]  /*1230*/  HGMMA.64x64x16.F32 R88, gdesc[UR8].tnspB, R88, UP0 ;  /* 0x40e00000085879f0 */ /* 0x000fe2000bf00858 */
[----:B------:R-:W-:Y:S01]  /*1240*/  UMOV UR8, UR16 ;  /* 0x0000001000087c82 */ /* 0x000fe20008000000 */
[----:B------:R-:W-:-:S02]  /*1250*/  UMOV UR9, 0x80000020 ;  /* 0x8000002000097882 */ /* 0x000fc40000000000 */
[----:B------:R-:W-:Y:S01]  /*1260*/  HGMMA.64x64x16.F32 R56, gdesc[UR8].tnspB, R56, UP0 ;  /* 0x40e00000083879f0 */ /* 0x000fe2000bf00838 */
[----:B------:R-:W-:Y:S01]  /*1270*/  UMOV UR8, UR17 ;  /* 0x0000001100087c82 */ /* 0x000fe20008000000 */
[----:B------:R-:W-:Y:S02]  /*1280*/  UMOV UR9, 0x80000020 ;  /* 0x8000002000097882 */ /* 0x000fe40000000000 */
[----:B------:R-:W-:Y:S01]  /*1290*/  HGMMA.64x64x16.F32 R24, gdesc[UR8].tnspB, R24, UP0 ;  /* 0x40e00000081879f0 */ /* 0x000fe2000bf00818 */
[----:B------:R-:W-:Y:S02]  /*12a0*/  UIADD3 UR8, UR7, 0x2, URZ ;  /* 0x0000000207087890 */ /* 0x000fe4000fffe03f */
[----:B------:R-:W-:Y:S02]  /*12b0*/  UIADD3 UR10, UR14, 0x80, URZ ;  /* 0x000000800e0a7890 */ /* 0x000fe4000fffe03f */
[----:B------:R-:W-:Y:S01]  /*12c0*/  UIADD3 UR14, UR7, 0x102, URZ ;  /* 0x00000102070e7890 */ /* 0x000fe2000fffe03f */
[----:B------:R-:W-:Y:S01]  /*12d0*/  UMOV UR9, 0x80000020 ;  /* 0x8000002000097882 */ /* 0x000fe20000000000 */
[----:B------:R-:W-:Y:S01]  /*12e0*/  UMOV UR11, 0x40000040 ;  /* 0x40000040000b7882 */ /* 0x000fe20000000000 */
[----:B------:R-:W-:-:S04]  /*12f0*/  UIADD3 UR7, UR7, 0x302, URZ ;  /* 0x0000030207077890 */ /* 0x000fc8000fffe03f */
        /* <DEDUP_REMOVED lines=9> */
[----:B------:R-:W-:Y:S03]  /*1390*/  HGMMA.64x64x16.F32 R24, gdesc[UR8].tnspB, R24, gsb0 ;  /* 0x40e00000081879f0 */ /* 0x000fe60008000818 */
[----:B------:R-:W-:Y:S02]  /*13a0*/  WARPGROUP.DEPBAR.LE gsb0, 0x1 ;  /* 0x00008000000079c5 */ /* 0x000fe40000010100 */
[----:B------:R-:W-:Y:S05]  /*13b0*/  @!P2 BRA `(.L_x_17) ;  /* 0x000000000004a947 */ /* 0x000fea0003800000 */
[----:B------:R-:W-:Y:S01]  /*13c0*/  BPT.TRAP 0x1 ;  /* 0x000000040000795c */ /* 0x000fe20000300000 */
.L_x_17:
[----:B------:R-:W-:Y:S01]  /*13d0*/  ULEA UR7, UR5, UR6, 0x3 ;  /* 0x0000000605077291 */ /* 0x000fe2000f8e183f */
[----:B------:R-:W-:-:S03]  /*13e0*/  ISETP.GT.U32.AND P1, PT, R2, 0x1, PT ;  /* 0x000000010200780c */ /* 0x000fc60003f24070 */
[----:B------:R-:W-:-:S04]  /*13f0*/  UIADD3 UR7, UR7, 0x37058, URZ ;  /* 0x0003705807077890 */ /* 0x000fc8000fffe03f */
[----:B------:R-:W-:-:S09]  /*1400*/  UPRMT UR7, URZ, 0x654, UR7 ;  /* 0x000006543f077896 */ /* 0x000fd20008000007 */
[----:B------:R-:W-:Y:S01]  /*1410*/  SYNCS.ARRIVE.TRANS64.RED.A1T0 RZ, [UR7], RZ ;  /* 0x000000ffffff79a7 */ /* 0x000fe20008100407 */
[----:B------:R-:W-:Y:S05]  /*1420*/  @P1 BRA `(.L_x_18) ;  /* 0x0000000000041947 */ /* 0x000fea0003800000 */
[----:B------:R-:W-:Y:S01]  /*1430*/  BPT.TRAP 0x1 ;  /* 0x000000040000795c */ /* 0x000fe20000300000 */
.L_x_18:
[----:B------:R-:W-:Y:S01]  /*1440*/  UIADD3 UR4, UR4, 0x1, URZ ;  /* 0x0000000104047890 */ /* 0x000fe2000fffe03f */
[C---:B------:R-:W-:Y:S01]  /*1450*/  ISETP.GT.AND P1, PT, R4.reuse, 0x1, PT ;  /* 0x000000010400780c */ /* 0x040fe20003f24270 */
[----:B------:R-:W-:Y:S01]  /*1460*/  UIADD3 UR5, UR5, 0x1, URZ ;  /* 0x0000000105057890 */ /* 0x000fe2000fffe03f */
[----:B------:R-:W-:Y:S01]  /*1470*/  VIADD R4, R4, 0xffffffff ;  /* 0xffffffff04047836 */ /* 0x000fe20000000000 */
[----:B------:R-:W-:Y:S02]  /*1480*/  UISETP.NE.AND UP0, UPT, UR4, 0xb, UPT ;  /* 0x0000000b0400788c */ /* 0x000fe4000bf05270 */
[----:B------:R-:W-:Y:S02]  /*1490*/  UISETP.NE.AND UP1, UPT, UR5, 0xb, UPT ;  /* 0x0000000b0500788c */ /* 0x000fe4000bf25270 */
[----:B------:R-:W-:Y:S02]  /*14a0*/  USEL UR7, URZ, 0x1, UP0 ;  /* 0x000000013f077887 */ /* 0x000fe40008000000 */
[----:B------:R-:W-:-:S02]  /*14b0*/  USEL UR4, UR4, URZ, UP0 ;  /* 0x0000003f04047287 */ /* 0x000fc40008000000 */
[----:B------:R-:W-:Y:S02]  /*14c0*/  USEL UR5, UR5, URZ, UP1 ;  /* 0x0000003f05057287 */ /* 0x000fe40008800000 */
[----:B------:R-:W-:Y:S01]  /*14d0*/  UPLOP3.LUT UP0, UPT, UPT, UPT, UPT, 0x80, 0x0 ;  /* 0x000000000000789c */ /* 0x000fe20003f0f070 */
[----:B------:R-:W-:Y:S01]  /*14e0*/  LOP3.LUT R7, R7, UR7, RZ, 0x3c, !PT ;  /* 0x0000000707077c12 */ /* 0x000fe2000f8e3cff */
[----:B------:R-:W-:Y:S09]  /*14f0*/  @P1 BRA `(.L_x_19) ;  /* 0xfffffff800ec1947 */ /* 0x000ff2000383ffff */
.L_x_14:
[----:B------:R-:W-:Y:S02]  /*1500*/  WARPGROUP.DEPBAR.LE gsb0, 0x0 ;  /* 0x00008000000079c5 */ /* 0x000fe40000010000 */
[----:B------:R-:W-:Y:S05]  /*1510*/  @!P0 BRA `(.L_x_20) ;  /* 0x0000000000448947 */ /* 0x000fea0003800000 */
[----:B------:R-:W-:-:S04]  /*1520*/  LOP3.LUT R4, R2, 0x1, RZ, 0xfc, !PT ;  /* 0x0000000102047812 */ /* 0x000fc800078efcff */
[----:B------:R-:W-:-:S13]  /*1530*/  ISETP.NE.AND P0, PT, R4, 0x3, PT ;  /* 0x000000030400780c */ /* 0x000fda0003f05270 */
[----:B------:R-:W-:Y:S05]  /*1540*/  @!P0 BRA `(.L_x_21) ;  /* 0x0000000000048947 */ /* 0x000fea0003800000 */
[----:B------:R-:W-:Y:S01]  /*1550*/  BPT.TRAP 0x1 ;  /* 0x000000040000795c */ /* 0x000fe20000300000 */
.L_x_21:
[----:B0-----:R-:W0:Y:S01]  /*1560*/  S2R R6, SR_CgaCtaId ;  /* 0x0000000000067919 */ /* 0x001e220000008800 */
[----:B------:R-:W-:Y:S01]  /*1570*/  IMAD.WIDE.U32 R4, R3, -0x45d1745d, RZ ;  /* 0xba2e8ba303047825 */ /* 0x000fe200078e00ff */
[----:B------:R-:W-:-:S04]  /*1580*/  ISETP.GT.U32.AND P0, PT, R2, 0x1, PT ;  /* 0x000000010200780c */ /* 0x000fc80003f04070 */
[----:B------:R-:W-:Y:S02]  /*1590*/  SHF.R.U32.HI R4, RZ, 0x3, R5 ;  /* 0x00000003ff047819 */ /* 0x000fe40000011605 */
[----:B------:R-:W-:-:S03]  /*15a0*/  MOV R5, 0x400 ;  /* 0x0000040000057802 */ /* 0x000fc60000000f00 */
[----:B------:R-:W-:Y:S01]  /*15b0*/  IMAD R3, R4, -0xb, R3 ;  /* 0xfffffff504037824 */ /* 0x000fe200078e0203 */
[----:B0-----:R-:W-:-:S05]  /*15c0*/  LEA R6, R6, R5, 0x18 ;  /* 0x0000000506067211 */ /* 0x001fca00078ec0ff */
[----:B------:R-:W-:-:S04]  /*15d0*/  IMAD R3, R3, 0x8, R6 ;  /* 0x0000000803037824 */ /* 0x000fc800078e0206 */
[----:B------:R-:W-:-:S05]  /*15e0*/  VIADD R3, R3, 0x37058 ;  /* 0x0003705803037836 */ /* 0x000fca0000000000 */
[----:B------:R-:W-:-:S04]  /*15f0*/  PRMT R3, RZ, 0x654, R3 ;  /* 0x00000654ff037816 */ /* 0x000fc80000000003 */
[----:B------:R1:W-:Y:S01]  /*1600*/  SYNCS.ARRIVE.TRANS64.RED.A1T0 RZ, [R3+URZ], RZ ;  /* 0x000000ff03ff79a7 */ /* 0x0003e2000810043f */
[----:B------:R-:W-:Y:S05]  /*1610*/  @P0 BRA `(.L_x_20) ;  /* 0x0000000000040947 */ /* 0x000fea0003800000 */
[----:B------:R-:W-:Y:S01]  /*1620*/  BPT.TRAP 0x1 ;  /* 0x000000040000795c */ /* 0x000fe20000300000 */
.L_x_20:
[----:B------:R-:W2:Y:S01]  /*1630*/  S2R R4, SR_CTAID.Y ;  /* 0x0000000000047919 */ /* 0x000ea20000002600 */
[----:B------:R-:W-:Y:S01]  /*1640*/  ULDC.64 UR4, c[0x0][0x280] ;  /* 0x0000a00000047ab9 */ /* 0x000fe20000000a00 */
[----:B-1----:R-:W-:Y:S01]  /*1650*/  SHF.R.S32.HI R3, RZ, 0x1f, R0 ;  /* 0x0000001fff037819 */ /* 0x002fe20000011400 */
[----:B------:R-:W1:Y:S03]  /*1660*/  S2R R9, SR_CTAID.X ;  /* 0x0000000000097919 */ /* 0x000e660000002500 */
[----:B------:R-:W-:-:S04]  /*1670*/  LEA.HI R2, R3, R0, RZ, 0x2 ;  /* 0x0000000003027211 */ /* 0x000fc800078f10ff */
[--C-:B0-----:R-:W-:Y:S02]  /*1680*/  SHF.R.S32.HI R6, RZ, 0x2, R2.reuse ;  /* 0x00000002ff067819 */ /* 0x101fe40000011402 */
[----:B------:R-:W-:-:S04]  /*1690*/  SHF.R.S32.HI R5, RZ, 0x1f, R2 ;  /* 0x0000001fff057819 */ /* 0x000fc80000011402 */
[----:B------:R-:W-:-:S04]  /*16a0*/  LEA.HI R5, R5, R6, RZ, 0x3 ;  /* 0x0000000605057211 */ /* 0x000fc800078f18ff */
[----:B------:R-:W-:Y:S01]  /*16b0*/  LOP3.LUT R7, R5, 0xfffffff8, RZ, 0xc0, !PT ;  /* 0xfffffff805077812 */ /* 0x000fe200078ec0ff */
[----:B--2---:R-:W-:Y:S02]  /*16c0*/  IMAD.SHL.U32 R4, R4, 0x40, RZ ;  /* 0x0000004004047824 */ /* 0x004fe400078e00ff */
[----:B-1----:R-:W-:-:S03]  /*16d0*/  IMAD.SHL.U32 R10, R9, 0x100, RZ ;  /* 0x00000100090a7824 */ /* 0x002fc600078e00ff */
[----:B------:R-:W-:-:S04]  /*16e0*/  ISETP.GE.AND P0, PT, R4, UR5, PT ;  /* 0x0000000504007c0c */ /* 0x000fc8000bf06270 */
[----:B------:R-:W-:-:S13]  /*16f0*/  ISETP.GE.OR P0, PT, R10, UR4, P0 ;  /* 0x000000040a007c0c */ /* 0x000fda0008706670 */
[----:B------:R-:W-:Y:S05]  /*1700*/  @P0 EXIT ;  /* 0x000000000000094d */ /* 0x000fea0003800000 */
[----:B------:R-:W0:Y:S01]  /*1710*/  LDC.64 R12, c[0x0][0x5d0] ;  /* 0x00017400ff0c7b82 */ /* 0x000e220000000a00 */
[----:B------:R-:W-:Y:S01]  /*1720*/  LOP3.LUT R5, R2, 0x7ffffffc, RZ, 0xc0, !PT ;  /* 0x7ffffffc02057812 */ /* 0x000fe200078ec0ff */
[----:B------:R-:W-:Y:S01]  /*1730*/  IMAD.IADD R2, R6, 0x1, -R7 ;  /* 0x0000000106027824 */ /* 0x000fe200078e0a07 */
[----:B------:R-:W-:Y:S02]  /*1740*/  LEA.HI R6, R3, R0, RZ, 0x5 ;  /* 0x0000000003067211 */ /* 0x000fe400078f28ff */
[----:B---3-5:R-:W-:Y:S01]  /*1750*/  FSETP.NEU.AND P1, PT, R14, RZ, PT ;  /* 0x000000ff0e00720b */ /* 0x028fe20003f2d000 */
[----:B------:R-:W-:Y:S01]  /*1760*/  IMAD.IADD R5, R0, 0x1, -R5 ;  /* 0x0000000100057824 */ /* 0x000fe200078e0a05 */
[----:B------:R-:W-:Y:S02]  /*1770*/  SHF.R.S32.HI R3, RZ, 0x1f, R2 ;  /* 0x0000001fff037819 */ /* 0x000fe40000011402 */
[----:B------:R-:W-:Y:S01]  /*1780*/  SHF.R.S32.HI R15, RZ, 0x5, R6 ;  /* 0x00000005ff0f7819 */ /* 0x000fe20000011406 */
[----:B------:R-:W-:-:S02]  /*1790*/  IMAD.SHL.U32 R5, R5, 0x2, RZ ;  /* 0x0000000205057824 */ /* 0x000fc400078e00ff */
[----:B------:R-:W-:-:S03]  /*17a0*/  IMAD.WIDE R8, R9, 0x100, R2 ;  /* 0x0000010009087825 */ /* 0x000fc600078e0202 */
[----:B------:R-:W-:Y:S01]  /*17b0*/  SHF.R.S32.HI R7, RZ, 0x1f, R5 ;  /* 0x0000001fff077819 */ /* 0x000fe20000011405 */
[C---:B------:R-:W-:Y:S01]  /*17c0*/  IMAD R3, R15.reuse, -0x10, -R10 ;  /* 0xfffffff00f037824 */ /* 0x040fe200078e0a0a */
[C---:B------:R-:W-:Y:S01]  /*17d0*/  IADD3 R6, P0, R4.reuse, R5, RZ ;  /* 0x0000000504067210 */ /* 0x040fe20007f1e0ff */
[----:B------:R-:W-:Y:S01]  /*17e0*/  IMAD.WIDE R8, R15, 0x10, R8 ;  /* 0x000000100f087825 */ /* 0x000fe200078e0208 */
[----:B------:R-:W-:Y:S02]  /*17f0*/  IADD3 R10, -R5, UR5, -R4 ;  /* 0x00000005050a7c10 */ /* 0x000fe4000fffe904 */
[----:B------:R-:W-:Y:S02]  /*1800*/  LEA.HI.X.SX32 R7, R4, R7, 0x1, P0 ;  /* 0x0000000704077211 */ /* 0x000fe400000f0eff */
[----:B------:R-:W-:Y:S01]  /*1810*/  IADD3 R0, R3, UR4, -R2 ;  /* 0x0000000403007c10 */ /* 0x000fe2000fffe802 */
[-C--:B0-----:R-:W-:Y:S01]  /*1820*/  IMAD R2, R9, R12.reuse, RZ ;  /* 0x0000000c09027224 */ /* 0x081fe200078e02ff */
[----:B------:R-:W-:Y:S01]  /*1830*/  ISETP.GT.AND P3, PT, R10, RZ, PT ;  /* 0x000000ff0a00720c */ /* 0x000fe20003f64270 */
[----:B------:R-:W-:Y:S01]  /*1840*/  IMAD.WIDE.U32 R18, R8, R12, R6 ;  /* 0x0000000c08127225 */ /* 0x000fe200078e0006 */
[----:B------:R-:W-:-:S02]  /*1850*/  SHF.L.U64.HI R15, R12, 0x3, R13 ;  /* 0x000000030c0f7819 */ /* 0x000fc4000001020d */
[----:B------:R-:W-:Y:S01]  /*1860*/  P2R R3, PR, RZ, 0x8 ;  /* 0x00000008ff037803 */ /* 0x000fe20000000000 */
[----:B------:R-:W-:Y:S01]  /*1870*/  IMAD R21, R8, R13, R2 ;  /* 0x0000000d08157224 */ /* 0x000fe200078e0202 */
[----:B------:R-:W-:Y:S01]  /*1880*/  ISETP.GT.AND P0, PT, R0, RZ, P3 ;  /* 0x000000ff0000720c */ /* 0x000fe20001f04270 */
[----:B------:R-:W-:Y:S02]  /*1890*/  IMAD.SHL.U32 R16, R12, 0x8, RZ ;  /* 0x000000080c107824 */ /* 0x000fe400078e00ff */
[----:B------:R-:W-:Y:S01]  /*18a0*/  IMAD.IADD R21, R19, 0x1, R21 ;  /* 0x0000000113157824 */ /* 0x000fe200078e0215 */
[----:B------:R-:W-:Y:S09]  /*18b0*/  @!P1 BRA `(.L_x_22) ;  /* 0x0000006c00cc9947 */ /* 0x000ff20003800000 */
[----:B------:R-:W-:Y:S01]  /*18c0*/  ULDC.64 UR4, c[0x0][0x5b0] ;  /* 0x00016c0000047ab9 */ /* 0x000fe20000000a00 */
[----:B------:R-:W-:Y:S01]  /*18d0*/  ULDC.64 UR8, c[0x0][0x5a8] ;  /* 0x00016a0000087ab9 */ /* 0x000fe20000000a00 */
[----:B------:R-:W-:Y:S01]  /*18e0*/  IMAD R17, R9, UR4, RZ ;  /* 0x0000000409117c24 */ /* 0x000fe2000f8e02ff */
[----:B------:R-:W-:Y:S01]  /*18f0*/  ULDC.64 UR6, c[0x0][0x5c8] ;  /* 0x0001720000067ab9 */ /* 0x000fe20000000a00 */
[----:B------:R-:W-:-:S04]  /*1900*/  IMAD.WIDE.U32 R2, R8, UR4, R6 ;  /* 0x0000000408027c25 */ /* 0x000fc8000f8e0006 */
[----:B------:R-:W-:Y:S01]  /*1910*/  IMAD R17, R8, UR5, R17 ;  /* 0x0000000508117c24 */ /* 0x000fe2000f8e0211 */
[----:B------:R-:W-:-:S03]  /*1920*/  LEA R4, P1, R2, UR8, 0x1 ;  /* 0x0000000802047c11 */ /* 0x000fc6000f8208ff */
[----:B------:R-:W-:-:S05]  /*1930*/  IMAD.IADD R3, R3, 0x1, R17 ;  /* 0x0000000103037824 */ /* 0x000fca00078e0211 */
[----:B------:R-:W-:-:S05]  /*1940*/  LEA.HI.X R5, R2, UR9, R3, 0x1, P1 ;  /* 0x0000000902057c11 */ /* 0x000fca00088f0c03 */
[----:B------:R-:W2:Y:S01]  /*1950*/  @P0 LDG.E.LTC128B.U16 R19, desc[UR12][R4.64] ;  /* 0x0000000c04130981 */ /* 0x000ea2000c1e1520 */
[----:B------:R-:W-:Y:S01]  /*1960*/  ISETP.GT.AND P6, PT, R10, 0x1, PT ;  /* 0x000000010a00780c */ /* 0x000fe20003fc4270 */
[----:B------:R-:W-:Y:S01]  /*1970*/  BSSY B0, `(.L_x_23) ;  /* 0x000000e000007945 */ /* 0x000fe20003800000 */
[----:B------:R-:W-:Y:S02]  /*1980*/  LEA R2, P2, R18, UR6, 0x1 ;  /* 0x0000000612027c11 */ /* 0x000fe4000f8408ff */
[----:B------:R-:W-:Y:S01]  /*1990*/  ISETP.GT.AND P1, PT, R0, RZ, P6 ;  /* 0x000000ff0000720c */ /* 0x000fe20003724270 */
[----:B--2---:R-:W-:-:S05]  /*19a0*/  HADD2.F32 R3, -RZ, R19.H0_H0 ;  /* 0x20000013ff037230 */ /* 0x004fca0000004100 */
[----:B------:R-:W-:-:S04]  /*19b0*/  FMUL R3, R3, R14 ;  /* 0x0000000e03037220 */ /* 0x000fc80000400000 */
[----:B------:R-:W-:-:S05]  /*19c0*/  FFMA R3, R120, R11, R3 ;  /* 0x0000000b78037223 */ /* 0x000fca0000000003 */
[----:B------:R-:W-:Y:S02]  /*19d0*/  F2FP.F16.F32.PACK_AB R20, RZ, R3 ;  /* 0x00000003ff14723e */ /* 0x000fe400000000ff */
[----:B------:R-:W-:Y:S02]  /*19e0*/  P2R R3, PR, RZ, 0x40 ;  /* 0x00000040ff037803 */ /* 0x000fe40000000000 */
[----:B------:R-:W-:Y:S02]  /*19f0*/  LEA.HI.X R3, R18, UR7, R21, 0x1, P2 ;  /* 0x0000000712037c11 */ /* 0x000fe400090f0c15 */
[----:B------:R-:W-:Y:S02]  /*1a00*/  PRMT R18, R20, 0x7610, R18 ;  /* 0x0000761014127816 */ /* 0x000fe40000000012 */
[----:B------:R-:W-:-:S03]  /*1a10*/  PRMT R20, R19, 0x7610, R20 ;  /* 0x0000761013147816 */ /* 0x000fc60000000014 */
[----:B------:R0:W-:Y:S01]  /*1a20*/  @P0 STG.E.U16 desc[UR12][R2.64], R18 ;  /* 0x0000001202000986 */ /* 0x0001e2000c10150c */
[----:B------:R-:W-:Y:S05]  /*1a30*/  @!P1 BRA `(.L_x_24) ;  /* 0x0000000000049947 */ /* 0x000fea0003800000 */
[----:B------:R1:W5:Y:S02]  /*1a40*/  LDG.E.LTC128B.U16 R20, desc[UR12][R4.64+0x2] ;  /* 0x0000020c04147981 */ /* 0x000364000c1e1520 */
.L_x_24:
[----:B------:R-:W-:Y:S05]  /*1a50*/  BSYNC B0 ;  /* 0x0000000000007941 */ /* 0x000fea0003800000 */
.L_x_23:
[----:B------:R-:W-:Y:S01]  /*1a60*/  USHF.L.U32 UR6, UR4, 0x3, URZ ;  /* 0x0000000304067899 */ /* 0x000fe2000800063f */
[----:B-----5:R-:W-:Y:S01]  /*1a70*/  HADD2.F32 R9, -RZ, R20.H0_H0 ;  /* 0x20000014ff097230 */ /* 0x020fe20000004100 */
[----:B------:R-:W-:Y:S01]  /*1a80*/  USHF.L.U64.HI UR7, UR4, 0x3, UR5 ;  /* 0x0000000304077899 */ /* 0x000fe20008010205 */
[----:B------:R-:W-:-:S03]  /*1a90*/  ISETP.GT.AND P0, PT, R0, 0x8, P3 ;  /* 0x000000080000780c */ /* 0x000fc60001f04270 */
[----:B0-----:R-:W-:Y:S02]  /*1aa0*/  IMAD.U32 R18, RZ, RZ, UR6 ;  /* 0x00000006ff127e24 */ /* 0x001fe4000f8e00ff */
[----:B------:R-:W-:Y:S01]  /*1ab0*/  FMUL R22, R9, R14 ;  /* 0x0000000e09167220 */ /* 0x000fe20000400000 */
[----:B------:R-:W-:-:S03]  /*1ac0*/  IMAD.U32 R19, RZ, RZ, UR7 ;  /* 0x00000007ff137e24 */ /* 0x000fc6000f8e00ff */
[----:B------:R-:W-:Y:S01]  /*1ad0*/  FFMA R22, R121, R11, R22 ;  /* 0x0000000b79167223 */ /* 0x000fe20000000016 */
[----:B------:R-:W-:-:S04]  /*1ae0*/  IMAD.WIDE.U32 R8, R8, UR4, R18 ;  /* 0x0000000408087c25 */ /* 0x000fc8000f8e0012 */
[----:B------:R-:W-:Y:S02]  /*1af0*/  F2FP.F16.F32.PACK_AB R22, RZ, R22 ;  /* 0x00000016ff16723e */ /* 0x000fe400000000ff */
[----:B------:R-:W-:-:S03]  /*1b00*/  IADD3 R6, P2, R6, R8, RZ ;  /* 0x0000000806067210 */ /* 0x000fc60007f5e0ff */
[----:B------:R0:W-:Y:S01]  /*1b10*/  @P1 STG.E.U16 desc[UR12][R2.64+0x2], R22 ;  /* 0x0000021602001986 */ /* 0x0001e2000c10150c */
[----:B------:R-:W-:Y:S02]  /*1b20*/  IADD3.X R7, R7, R17, R9, P2, !PT ;  /* 0x0000001107077210 */ /* 0x000fe400017fe409 */
[----:B------:R-:W-:-:S04]  /*1b30*/  LEA R8, P2, R6, UR8, 0x1 ;  /* 0x0000000806087c11 */ /* 0x000fc8000f8408ff */
[----:B------:R-:W-:-:S05]  /*1b40*/  LEA.HI.X R9, R6, UR9, R7, 0x1, P2 ;  /* 0x0000000906097c11 */ /* 0x000fca00090f0c07 */
[----:B------:R-:W2:Y:S01]  /*1b50*/  @P0 LDG.E.LTC128B.U16 R20, desc[UR12][R8.64] ;  /* 0x0000000c08140981 */ /* 0x000ea2000c1e1520 */
[C---:B------:R-:W-:Y:S01]  /*1b60*/  SHF.L.U64.HI R15, R16.reuse, 0x1, R15 ;  /* 0x00000001100f7819 */ /* 0x040fe2000001020f */
[----:B------:R-:W-:Y:S01]  /*1b70*/  BSSY B0, `(.L_x_25) ;  /* 0x000000b000007945 */ /* 0x000fe20003800000 */
[----:B------:R-:W-:Y:S02]  /*1b80*/  LEA R6, P2, R16, R2, 0x1 ;  /* 0x0000000210067211 */ /* 0x000fe400078408ff */
[----:B------:R-:W-:Y:S01]  /*1b90*/  ISETP.GT.AND P1, PT, R0, 0x8, P6 ;  /* 0x000000080000780c */ /* 0x000fe20003724270 */
[----:B--2---:R-:W-:-:S05]  /*1ba0*/  HADD2.F32 R7, -RZ, R20.H0_H0 ;  /* 0x20000014ff077230 */ /* 0x004fca0000004100 */
[----:B------:R-:W-:-:S04]  /*1bb0*/  FMUL R7, R7, R14 ;  /* 0x0000000e07077220 */ /* 0x000fc80000400000 */
[----:B------:R-:W-:-:S05]  /*1bc0*/  FFMA R7, R122, R11, R7 ;  /* 0x0000000b7a077223 */ /* 0x000fca0000000007 */
[----:B------:R-:W-:Y:S01]  /*1bd0*/  F2FP.F16.F32.PACK_AB R16, RZ, R7 ;  /* 0x00000007ff10723e */ /* 0x000fe200000000ff */
[----:B------:R-:W-:-:S05]  /*1be0*/  IMAD.X R7, R15, 0x1, R3, P2 ;  /* 0x000000010f077824 */ /* 0x000fca00010e0603 */
[----:B------:R0:W-:Y:S01]  /*1bf0*/  @P0 STG.E.U16 desc[UR12][R6.64], R16 ;  /* 0x0000001006000986 */ /* 0x0001e2000c10150c */
[----:B------:R-:W-:Y:S05]  /*1c00*/  @!P1 BRA `(.L_x_26) ;  /* 0x0000000000049947 */ /* 0x000fea0003800000 */
[----:B------:R2:W5:Y:S02]  /*1c10*/  LDG.E.LTC128B.U16 R20, desc[UR12][R8.64+0x2] ;  /* 0x0000020c08147981 */ /* 0x000564000c1e1520 */
.L_x_26:
[----:B------:R-:W-:Y:S05]  /*1c20*/  BSYNC B0 ;  /* 0x0000000000007941 */ /* 0x000fea0003800000 */
.L_x_25:
[----:B-----5:R-:W-:Y:S01]  /*1c30*/  HADD2.F32 R15, -RZ, R20.H0_H0 ;  /* 0x20000014ff0f7230 */ /* 0x020fe20000004100 */
[----:B------:R-:W-:Y:S01]  /*1c40*/  ISETP.GT.AND P3, PT, R10, 0x8, PT ;  /* 0x000000080a00780c */ /* 0x000fe20003f64270 */
[----:B------:R-:W-:Y:S03]  /*1c50*/  BSSY B0, `(.L_x_27) ;  /* 0x0000009000007945 */ /* 0x000fe60003800000 */
[----:B0-----:R-:W-:Y:S01]  /*1c60*/  FMUL R16, R15, R14 ;  /* 0x0000000e0f107220 */ /* 0x001fe20000400000 */
[----:B------:R-:W-:Y:S02]  /*1c70*/  ISETP.GT.AND P0, PT, R0, RZ, P3 ;  /* 0x000000ff0000720c */ /* 0x000fe40001f04270 */
[----:B------:R-:W-:Y:S01]  /*1c80*/  P2R R15, PR, RZ, 0x8 ;  /* 0x00000008ff0f7803 */ /* 0x000fe20000000000 */
[----:B------:R-:W-:-:S05]  /*1c90*/  FFMA R16, R123, R11, R16 ;  /* 0x0000000b7b107223 */ /* 0x000fca0000000010 */
[----:B------:R-:W-:-:S05]  /*1ca0*/  F2FP.F16.F32.PACK_AB R16, RZ, R16 ;  /* 0x00000010ff10723e */ /* 0x000fca00000000ff */
[----:B------:R0:W-:Y:S01]  /*1cb0*/  @P1 STG.E.U16 desc[UR12][R6.64+0x2], R16 ;  /* 0x0000021006001986 */ /* 0x0001e2000c10150c */
[----:B------:R-:W-:Y:S05]  /*1cc0*/  @!P0 BRA `(.L_x_28) ;  /* 0x0000000000048947 */ /* 0x000fea0003800000 */
[----:B------:R3:W5:Y:S02]  /*1cd0*/  LDG.E.LTC128B.U16 R20, desc[UR12][R4.64+0x10] ;  /* 0x0000100c04147981 */ /* 0x000764000c1e1520 */
.L_x_28:
[----:B------:R-:W-:Y:S05]  /*1ce0*/  BSYNC B0 ;  /* 0x0000000000007941 */ /* 0x000fea0003800000 */
.L_x_27:
[----:B-----5:R-:W-:Y:S01]  /*1cf0*/  HADD2.F32 R15, -RZ, R20.H0_H0 ;  /* 0x20000014ff0f7230 */ /* 0x020fe20000004100 */
[----:B------:R-:W-:Y:S01]  /*1d00*/  ISETP.GT.AND P2, PT, R10, 0x9, PT ;  /* 0x000000090a00780c */ /* 0x000fe20003f44270 */
[----:B------:R-:W-:Y:S03]  /*1d10*/  BSSY B0, `(.L_x_29) ;  /* 0x0000009000007945 */ /* 0x000fe60003800000 */
[----:B------:R-:W-:Y:S01]  /*1d20*/  FMUL R15, R15, R14 ;  /* 0x0000000e0f0f7220 */ /* 0x000fe20000400000 */
[----:B------:R-:W-:Y:S02]  /*1d30*/  ISETP.GT.AND P1, PT, R0, RZ, P2 ;  /* 0x000000ff0000720c */ /* 0x000fe40001724270 */
[----:B0-----:R-:W-:Y:S01]  /*1d40*/  P2R R16, PR, RZ, 0x4 ;  /* 0x00000004ff107803 */ /* 0x001fe20000000000 */
[----:B------:R-:W-:-:S05]  /*1d50*/  FFMA R15, R124, R11, R15 ;  /* 0x0000000b7c0f7223 */ /* 0x000fca000000000f */
[----:B------:R-:W-:-:S05]  /*1d60*/  F2FP.F16.F32.PACK_AB R15, RZ, R15 ;  /* 0x0000000fff0f723e */ /* 0x000fca00000000ff */
[----:B------:R0:W-:Y:S01]  /*1d70*/  @P0 STG.E.U16 desc[UR12][R2.64+0x10], R15 ;  /* 0x0000100f02000986 */ /* 0x0001e2000c10150c */
[----:B------:R-:W-:Y:S05]  /*1d80*/  @!P1 BRA `(.L_x_30) ;  /* 0x0000000000049947 */ /* 0x000fea0003800000 */
[----:B------:R4:W5:Y:S02]  /*1d90*/  LDG.E.LTC128B.U16 R20, desc[UR12][R4.64+0x12] ;  /* 0x0000120c04147981 */ /* 0x000964000c1e1520 */
.L_x_30:
[----:B------:R-:W-:Y:S05]  /*1da0*/  BSYNC B0 ;  /* 0x0000000000007941 */ /* 0x000fea0003800000 */
.L_x_29:
[----:B0----5:R-:W-:Y:S01]  /*1db0*/  HADD2.F32 R15, -RZ, R20.H0_H0 ;  /* 0x20000014ff0f7230 */ /* 0x021fe20000004100 */
[----:B------:R-:W-:Y:S01]  /*1dc0*/  ISETP.GT.AND P0, PT, R0, 0x8, P3 ;  /* 0x000000080000780c */ /* 0x000fe20001f04270 */
[----:B------:R-:W-:Y:S03]  /*1dd0*/  BSSY B0, `(.L_x_31) ;  /* 0x0000007000007945 */ /* 0x000fe60003800000 */
[----:B------:R-:W-:-:S04]  /*1de0*/  FMUL R16, R15, R14 ;  /* 0x0000000e0f107220 */ /* 0x000fc80000400000 */
[----:B------:R-:W-:-:S05]  /*1df0*/  FFMA R16, R125, R11, R16 ;  /* 0x0000000b7d107223 */ /* 0x000fca0000000010 */
[----:B------:R-:W-:-:S05]  /*1e00*/  F2FP.F16.F32.PACK_AB R16, RZ, R16 ;  /* 0x00000010ff10723e */ /* 0x000fca00000000ff */
[----:B------:R0:W-:Y:S01]  /*1e10*/  @P1 STG.E.U16 desc[UR12][R2.64+0x12], R16 ;  /* 0x0000121002001986 */ /* 0x0001e2000c10150c */
[----:B------:R-:W-:Y:S05]  /*1e20*/  @!P0 BRA `(.L_x_32) ;  /* 0x0000000000048947 */ /* 0x000fea0003800000 */
[----:B------:R0:W5:Y:S02]  /*1e30*/  LDG.E.LTC128B.U16 R20, desc[UR12][R8.64+0x10] ;  /* 0x0000100c08147981 */ /* 0x000164000c1e1520 */
.L_x_32:
[----:B------:R-:W-:Y:S05]  /*1e40*/  BSYNC B0 ;  /* 0x0000000000007941 */ /* 0x000fea0003800000 */
.L_x_31:
[----:B-----5:R-:W-:Y:S01]  /*1e50*/  HADD2.F32 R15, -RZ, R20.H0_H0 ;  /* 0x20000014ff0f7230 */ /* 0x020fe20000004100 */
        /* <DEDUP_REMOVED lines=8> */
.L_x_34:
[----:B------:R-:W-:Y:S05]  /*1ee0*/  BSYNC B0 ;  /* 0x0000000000007941 */ /* 0x000fea0003800000 */
.L_x_33:
[----:B0----5:R-:W-:Y:S01]  /*1ef0*/  HADD2.F32 R15, -RZ, R20.H0_H0 ;  /* 0x20000014ff0f7230 */ /* 0x021fe20000004100 */
[----:B------:R-:W-:Y:S01]  /*1f00*/  ISETP.GT.AND P2, PT, R10, 0x10, PT ;  /* 0x000000100a00780c */ /* 0x000fe20003f44270 */
[----:B------:R-:W-:Y:S03]  /*1f10*/  BSSY B0, `(.L_x_35) ;  /* 0x0000009000007945 */ /* 0x000fe60003800000 */
[----:B------:R-:W-:Y:S01]  /*1f20*/  FMUL R16, R15, R14 ;  /* 0x0000000e0f107220 */ /* 0x000fe20000400000 */
[----:B------:R-:W-:Y:S02]  /*1f30*/  ISETP.GT.AND P0, PT, R0, RZ, P2 ;  /* 0x000000ff0000720c */ /* 0x000fe40001704270 */
[----:B------:R-:W-:Y:S01]  /*1f40*/  P2R R15, PR, RZ, 0x4 ;  /* 0x00000004ff0f7803 */ /* 0x000fe20000000000 */
[----:B------:R-:W-:-:S05]  /*1f50*/  FFMA R16, R127, R11, R16 ;  /* 0x0000000b7f107223 */ /* 0x000fca0000000010 */
[----:B------:R-:W-:-:S05]  /*1f60*/  F2FP.F16.F32.PACK_AB R16, RZ, R16 ;  /* 0x00000010ff10723e */ /* 0x000fca00000000ff */
[----:B------:R0:W-:Y:S01]  /*1f70*/  @P1 STG.E.U16 desc[UR12][R6.64+0x12], R16 ;  /* 0x0000121006001986 */ /* 0x0001e2000c10150c */
[----:B------:R-:W-:Y:S05]  /*1f80*/  @!P0 BRA `(.L_x_36) ;  /* 0x0000000000048947 */ /* 0x000fea0003800000 */
[----:B------:R0:W5:Y:S02]  /*1f90*/  LDG.E.LTC128B.U16 R20, desc[UR12][R4.64+0x20] ;  /* 0x0000200c04147981 */ /* 0x000164000c1e1520 */
.L_x_36:
[----:B------:R-:W-:Y:S05]  /*1fa0*/  BSYNC B0 ;  /* 0x0000000000007941 */ /* 0x000fea0003800000 */
.L_x_35:
[----:B-----5:R-:W-:Y:S01]  /*1fb0*/  HADD2.F32 R15, -RZ, R20.H0_H0 ;  /* 0x20000014ff0f7230 */ /* 0x020fe20000004100 */
[----:B------:R-:W-:Y:S01]  /*1fc0*/  ISETP.GT.AND P1, PT, R10, 0x11, PT ;  /* 0x000000110a00780c */ /* 0x000fe20003f24270 */
[----:B------:R-:W-:Y:S03]  /*1fd0*/  BSSY B0, `(.L_x_37) ;  /* 0x0000009000007945 */ /* 0x000fe60003800000 */
[----:B------:R-:W-:-:S04]  /*1fe0*/  FMUL R15, R15, R14 ;  /* 0x0000000e0f0f7220 */ /* 0x000fc80000400000 */
[----:B------:R-:W-:-:S05]  /*1ff0*/  FFMA R15, R128, R11, R15 ;  /* 0x0000000b800f7223 */ /* 0x000fca000000000f */
[----:B------:R-:W-:-:S05]  /*2000*/  F2FP.F16.F32.PACK_AB R15, RZ, R15 ;  /* 0x0000000fff0f723e */ /* 0x000fca00000000ff */
[----:B------:R1:W-:Y:S01]  /*2010*/  @P0 STG.E.U16 desc[UR12][R2.64+0x20], R15 ;  /* 0x0000200f02000986 */ /* 0x0003e2000c10150c */
[----:B------:R-:W-:Y:S02]  /*2020*/  ISETP.GT.AND P0, PT, R0, RZ, P1 ;  /* 0x000000ff0000720c */ /* 0x000fe40000f04270 */
[----:B-1----:R-:W-:-:S11]  /*2030*/  P2R R15, PR, RZ, 0x2 ;  /* 0x00000002ff0f7803 */ /* 0x002fd60000000000 */
[----:B------:R-:W-:Y:S05]  /*2040*/  @!P0 BRA `(.L_x_38) ;  /* 0x0000000000048947 */ /* 0x000fea0003800000 */
[----:B------:R1:W5:Y:S02]  /*2050*/  LDG.E.LTC128B.U16 R20, desc[UR12][R4.64+0x22] ;  /* 0x0000220c04147981 */ /* 0x000364000c1e1520 */
.L_x_38:
[----:B------:R-:W-:Y:S05]  /*2060*/  BSYNC B0 ;  /* 0x0000000000007941 */ /* 0x000fea0003800000 */
.L_x_37:
[----:B-----5:R-:W-:Y:S01]  /*2070*/  HADD2.F32 R15, -RZ, R20.H0_H0 ;  /* 0x20000014ff0f7230 */ /* 0x020fe20000004100 */
[----:B------:R-:W-:Y:S04]  /*2080*/  BSSY B0, `(.L_x_39) ;  /* 0x0000008000007945 */ /* 0x000fe80003800000 */
[----:B0-----:R-:W-:-:S04]  /*2090*/  FMUL R16, R15, R14 ;  /* 0x0000000e0f107220 */ /* 0x001fc80000400000 */
[----:B------:R-:W-:-:S05]  /*20a0*/  FFMA R16, R129, R11, R16 ;  /* 0x0000000b81107223 */ /* 0x000fca0000000010 */
[----:B------:R-:W-:-:S05]  /*20b0*/  F2FP.F16.F32.PACK_AB R16, RZ, R16 ;  /* 0x00000010ff10723e */ /* 0x000fca00000000ff */
[----:B------:R0:W-:Y:S01]  /*20c0*/  @P0 STG.E.U16 desc[UR12][R2.64+0x22], R16 ;  /* 0x0000221002000986 */ /* 0x0001e2000c10150c */
[----:B------:R-:W-:-:S13]  /*20d0*/  ISETP.GT.AND P0, PT, R0, 0x8, P2 ;  /* 0x000000080000780c */ /* 0x000fda0001704270 */
[----:B0-----:R-:W-:Y:S05]  /*20e0*/  @!P0 BRA `(.L_x_40) ;  /* 0x0000000000048947 */ /* 0x001fea0003800000 */
[----:B------:R0:W5:Y:S02]  /*20f0*/  LDG.E.LTC128B.U16 R20, desc[UR12][R8.64+0x20] ;  /* 0x0000200c08147981 */ /* 0x000164000c1e1520 */
.L_x_40:
[----:B------:R-:W-:Y:S05]  /*2100*/  BSYNC B0 ;  /* 0x0000000000007941 */ /* 0x000fea0003800000 */
.L_x_39:
[----:B-----5:R-:W-:Y:S01]  /*2110*/  HADD2.F32 R15, -RZ, R20.H0_H0 ;  /* 0x20000014ff0f7230 */ /* 0x020fe20000004100 */
[----:B------:R-:W-:Y:S04]  /*2120*/  BSSY B0, `(.L_x_41) ;  /* 0x0000008000007945 */ /* 0x000fe80003800000 */
[----:B------:R-:W-:-:S04]  /*2130*/  FMUL R15, R15, R14 ;  /* 0x0000000e0f0f7220 */ /* 0x000fc80000400000 */
[----:B------:R-:W-:-:S05]  /*2140*/  FFMA R15, R130, R11, R15 ;  /* 0x0000000b820f7223 */ /* 0x000fca000000000f */
[----:B------:R-:W-:-:S05]  /*2150*/  F2FP.F16.F32.PACK_AB R15, RZ, R15 ;  /* 0x0000000fff0f723e */ /* 0x000fca00000000ff */
[----:B------:R0:W-:Y:S01]  /*2160*/  @P0 STG.E.U16 desc[UR12][R6.64+0x20], R15 ;  /* 0x0000200f06000986 */ /* 0x0001e2000c10150c */
[----:B------:R-:W-:-:S13]  /*2170*/  ISETP.GT.AND P0, PT, R0, 0x8, P1 ;  /* 0x000000080000780c */ /* 0x000fda0000f04270 */
[----:B0-----:R-:W-:Y:S05]  /*2180*/  @!P0 BRA `(.L_x_42) ;  /* 0x0000000000048947 */ /* 0x001fea0003800000 */
[----:B------:R0:W5:Y:S02]  /*2190*/  LDG.E.LTC128B.U16 R20, desc[UR12][R8.64+0x22] ;  /* 0x0000220c08147981 */ /* 0x000164000c1e1520 */
.L_x_42:
[----:B------:R-:W-:Y:S05]  /*21a0*/  BSYNC B0 ;  /* 0x0000000000007941 */ /* 0x000fea0003800000 */
.L_x_41:
[----:B-----5:R-:W-:Y:S01]  /*21b0*/  HADD2.F32 R15, -RZ, R20.H0_H0 ;  /* 0x20000014ff0f7230 */ /* 0x020fe20000004100 */
[C---:B------:R-:W-:Y:S01]  /*21c0*/  SHF.L.U64.HI R21, R12.reuse, 0x7, R13 ;  /* 0x000000070c157819 */ /* 0x040fe2000001020d */
[----:B------:R-:W-:Y:S01]  /*21d0*/  IMAD.SHL.U32 R17, R12, 0x80, RZ ;  /* 0x000000800c117824 */ /* 0x000fe200078e00ff */
[----:B------:R-:W-:Y:S01]  /*21e0*/  ISETP.GT.AND P2, PT, R10, 0x18, PT ;  /* 0x000000180a00780c */ /* 0x000fe20003f44270 */
[----:B------:R-:W-:Y:S01]  /*21f0*/  BSSY B0, `(.L_x_43) ;  /* 0x000000e000007945 */ /* 0x000fe20003800000 */
[----:B------:R-:W-:Y:S02]  /*2200*/  FMUL R16, R15, R14 ;  /* 0x0000000e0f107220 */ /* 0x000fe40000400000 */
[----:B------:R-:W-:Y:S02]  /*2210*/  LOP3.LUT R15, R17, 0x2, RZ, 0xfc, !PT ;  /* 0x00000002110f7812 */ /* 0x000fe400078efcff */
[----:B------:R-:W-:-:S05]  /*2220*/  FFMA R16, R131, R11, R16 ;  /* 0x0000000b83107223 */ /* 0x000fca0000000010 */
[----:B------:R-:W-:-:S05]  /*2230*/  F2FP.F16.F32.PACK_AB R16, RZ, R16 ;  /* 0x00000010ff10723e */ /* 0x000fca00000000ff */
[----:B------:R1:W-:Y:S01]  /*2240*/  @P0 STG.E.U16 desc[UR12][R6.64+0x22], R16 ;  /* 0x0000221006000986 */ /* 0x0003e2000c10150c */
[----:B------:R-:W-:-:S05]  /*2250*/  IADD3 R124, P0, R15, R2, RZ ;  /* 0x000000020f7c7210 */ /* 0x000fca0007f1e0ff */
[----:B------:R-:W-:Y:S01]  /*2260*/  IMAD.X R125, R21, 0x1, R3, P0 ;  /* 0x00000001157d7824 */ /* 0x000fe200000e0603 */
[----:B------:R-:W-:-:S05]  /*2270*/  IADD3 R12, P0, R17, R2, RZ ;  /* 0x00000002110c7210 */ /* 0x000fca0007f1e0ff */
[----:B------:R-:W-:Y:S01]  /*2280*/  IMAD.X R13, R21, 0x1, R3, P0 ;  /* 0x00000001150d7824 */ /* 0x000fe200000e0603 */
[----:B------:R-:W-:Y:S02]  /*2290*/  ISETP.GT.AND P0, PT, R0, RZ, P2 ;  /* 0x000000ff0000720c */ /* 0x000fe40001704270 */
[----:B-1----:R-:W-:-:S11]  /*22a0*/  P2R R16, PR, RZ, 0x4 ;  /* 0x00000004ff107803 */ /* 0x002fd60000000000 */
[----:B------:R-:W-:Y:S05]  /*22b0*/  @!P0 BRA `(.L_x_44) ;  /* 0x0000000000048947 */ /* 0x000fea0003800000 */
[----:B------:R1:W5:Y:S02]  /*22c0*/  LDG.E.LTC128B.U16 R20, desc[UR12][R4.64+0x30] ;  /* 0x0000300c04147981 */ /* 0x000364000c1e1520 */
.L_x_44:
[----:B------:R-:W-:Y:S05]  /*22d0*/  BSYNC B0 ;  /* 0x0000000000007941 */ /* 0x000fea0003800000 */
.L_x_43:
[----:B-----5:R-:W-:Y:S01]  /*22e0*/  HADD2.F32 R19, -RZ, R20.H0_H0 ;  /* 0x20000014ff137230 */ /* 0x020fe20000004100 */
[----:B------:R-:W-:Y:S01]  /*22f0*/  ISETP.GT.AND P1, PT, R10, 0x19, PT ;  /* 0x000000190a00780c */ /* 0x000fe20003f24270 */
[----:B------:R-:W-:Y:S03]  /*2300*/  BSSY B0, `(.L_x_45) ;  /* 0x0000009000007945 */ /* 0x000fe60003800000 */
[----:B------:R-:W-:Y:S01]  /*2310*/  FMUL R19, R19, R14 ;  /* 0x0000000e13137220 */ /* 0x000fe20000400000 */
[----:B------:R-:W-:-:S03]  /*2320*/  P2R R16, PR, RZ, 0x2 ;  /* 0x00000002ff107803 */ /* 0x000fc60000000000 */
[----:B------:R-:W-:-:S05]  /*2330*/  FFMA R19, R132, R11, R19 ;  /* 0x0000000b84137223 */ /* 0x000fca0000000013 */
[----:B------:R-:W-:-:S05]  /*2340*/  F2FP.F16.F32.PACK_AB R19, RZ, R19 ;  /* 0x00000013ff13723e */ /* 0x000fca00000000ff */
[----:B------:R0:W-:Y:S01]  /*2350*/  @P0 STG.E.U16 desc[UR12][R2.64+0x30], R19 ;  /* 0x0000301302000986 */ /* 0x0001e2000c10150c */
[----:B------:R-:W-:-:S13]  /*2360*/  ISETP.GT.AND P0, PT, R0, RZ, P1 ;  /* 0x000000ff0000720c */ /* 0x000fda0000f04270 */
[----:B0-----:R-:W-:Y:S05]  /*2370*/  @!P0 BRA `(.L_x_46) ;  /* 0x0000000000048947 */ /* 0x001fea0003800000 */
[----:B------:R0:W5:Y:S02]  /*2380*/  LDG.E.LTC128B.U16 R20, desc[UR12][R4.64+0x32] ;  /* 0x0000320c04147981 */ /* 0x000164000c1e1520 */
.L_x_46:
[----:B------:R-:W-:Y:S05]  /*2390*/  BSYNC B0 ;  /* 0x0000000000007941 */ /* 0x000fea0003800000 */
.L_x_45:
        /* <DEDUP_REMOVED lines=9> */
.L_x_48:
[----:B------:R-:W-:Y:S05]  /*2430*/  BSYNC B0 ;  /* 0x0000000000007941 */ /* 0x000fea0003800000 */
.L_x_47:
        /* <DEDUP_REMOVED lines=9> */
.L_x_50:
[----:B------:R-:W-:Y:S05]  /*24d0*/  BSYNC B0 ;  /* 0x0000000000007941 */ /* 0x000fea0003800000 */
.L_x_49:
        /* <DEDUP_REMOVED lines=11> */
.L_x_52:
[----:B------:R-:W-:Y:S05]  /*2590*/  BSYNC B0 ;  /* 0x0000000000007941 */ /* 0x000fea0003800000 */
.L_x_51:
        /* <DEDUP_REMOVED lines=11> */
.L_x_54:
[----:B------:R-:W-:Y:S05]  /*2650*/  BSYNC B0 ;  /* 0x0000000000007941 */ /* 0x000fea0003800000 */
.L_x_53:
        /* <DEDUP_REMOVED lines=9> */
.L_x_56:
[----:B------:R-:W-:Y:S05]  /*26f0*/  BSYNC B0 ;  /* 0x0000000000007941 */ /* 0x000fea0003800000 */
.L_x_55:
        /* <DEDUP_REMOVED lines=9> */
.L_x_58:
[----:B------:R-:W-:Y:S05]  /*2790*/  BSYNC B0 ;  /* 0x0000000000007941 */ /* 0x000fea0003800000 */
.L_x_57:
        /* <DEDUP_REMOVED lines=11> */
.L_x_60:
[----:B------:R-:W-:Y:S05]  /*2850*/  BSYNC B0 ;  /* 0x0000000000007941 */ /* 0x000fea0003800000 */
.L_x_59:
[----:B-----5:R-:W-:Y:S01]  /*2860*/  HADD2.F32 R19, -RZ, R20.H0_H0 ;  /* 0x20000014ff137230 */ /* 0x020fe20000004100 */
[----:B------:R-:W-:Y:S01]  /*2870*/  ISETP.GT.AND P4, PT, R10, 0x29, PT ;  /* 0x000000290a00780c */ /* 0x000fe20003f84270 */
[----:B------:R-:W-:Y:S03]  /*2880*/  BSSY B0, `(.L_x_61) ;  /* 0x0000008000007945 */ /* 0x000fe60003800000 */
[----:B------:R-:W-:-:S04]  /*2890*/  FMUL R19, R19, R14 ;  /* 0x0000000e13137220 */ /* 0x000fc80000400000 */
[----:B------:R-:W-:-:S05]  /*28a0*/  FFMA R19, R140, R11, R19 ;  /* 0x0000000b8c137223 */ /* 0x000fca0000000013 */
[----:B------:R-:W-:-:S05]  /*28b0*/  F2FP.F16.F32.PACK_AB R19, RZ, R19 ;  /* 0x00000013ff13723e */ /* 0x000fca00000000ff */
[----:B------:R0:W-:Y:S01]  /*28c0*/  @P0 STG.E.U16 desc[UR12][R2.64+0x50], R19 ;  /* 0x0000501302000986 */ /* 0x0001e2000c10150c */
[----:B------:R-:W-:-:S13]  /*28d0*/  ISETP.GT.AND P0, PT, R0, RZ, P4 ;  /* 0x000000ff0000720c */ /* 0x000fda0002704270 */
[----:B0-----:R-:W-:Y:S05]  /*28e0*/  @!P0 BRA `(.L_x_62) ;  /* 0x0000000000048947 */ /* 0x001fea0003800000 */
[----:B------:R0:W5:Y:S02]  /*28f0*/  LDG.E.LTC128B.U16 R20, desc[UR12][R4.64+0x52] ;  /* 0x0000520c04147981 */ /* 0x000164000c1e1520 */
.L_x_62:
[----:B------:R-:W-:Y:S05]  /*2900*/  BSYNC B0 ;  /* 0x0000000000007941 */ /* 0x000fea0003800000 */
.L_x_61:
        /* <DEDUP_REMOVED lines=9> */
.L_x_64:
[----:B------:R-:W-:Y:S05]  /*29a0*/  BSYNC B0 ;  /* 0x0000000000007941 */ /* 0x000fea0003800000 */
.L_x_63:
        /* <DEDUP_REMOVED lines=9> */
.L_x_66:
[----:B------:R-:W-:Y:S05]  /*2a40*/  BSYNC B0 ;  /* 0x0000000000007941 */ /* 0x000fea0003800000 */
.L_x_65:
        /* <DEDUP_REMOVED lines=10> */
.L_x_68:
[----:B------:R-:W-:Y:S05]  /*2af0*/  BSYNC B0 ;  /* 0x0000000000007941 */ /* 0x000fea0003800000 */
.L_x_67:
        /* <DEDUP_REMOVED lines=10> */
.L_x_70:
[----:B------:R-:W-:Y:S05]  /*2ba0*/  BSYNC B0 ;  /* 0x0000000000007941 */ /* 0x000fea0003800000 */
.L_x_69:
        /* <DEDUP_REMOVED lines=9> */
.L_x_72:
[----:B------:R-:W-:Y:S05]  /*2c40*/  BSYNC B0 ;  /* 0x0000000000007941 */ /* 0x000fea0003800000 */
.L_x_71:
        /* <DEDUP_REMOVED lines=9> */
.L_x_74:
[----:B------:R-:W-:Y:S05]  /*2ce0*/  BSYNC B0 ;  /* 0x0000000000007941 */ /* 0x000fea0003800000 */
.L_x_73:
        /* <DEDUP_REMOVED lines=10> */
.L_x_76:
[----:B------:R-:W-:Y:S05]  /*2d90*/  BSYNC B0 ;  /* 0x0000000000007941 */ /* 0x000fea0003800000 */
.L_x_75:
[----:B-----5:R-:W-:Y:S01]  /*2da0*/  HADD2.F32 R19, -RZ, R20.H0_H0 ;  /* 0x20000014ff137230 */ /* 0x020fe20000004100 */
[----:B------:R-:W-:Y:S04]  /*2db0*/  BSSY B0, `(.L_x_77) ;  /* 0x0000009000007945 */ /* 0x000fe80003800000 */
[----:B------:R-:W-:-:S04]  /*2dc0*/  FMUL R19, R19, R14 ;  /* 0x0000000e13137220 */ /* 0x000fc80000400000 */
[----:B------:R-:W-:-:S05]  /*2dd0*/  FFMA R19, R148, R11, R19 ;  /* 0x0000000b94137223 */ /* 0x000fca0000000013 */
[----:B------:R-:W-:-:S05]  /*2de0*/  F2FP.F16.F32.PACK_AB R19, RZ, R19 ;  /* 0x00000013ff13723e */ /* 0x000fca00000000ff */
[----:B------:R0:W-:Y:S01]  /*2df0*/  @P0 STG.E.U16 desc[UR12][R2.64+0x70], R19 ;  /* 0x0000701302000986 */ /* 0x0001e2000c10150c */
[----:B------:R-:W-:-:S04]  /*2e00*/  ISETP.GT.AND P0, PT, R10, 0x39, PT ;  /* 0x000000390a00780c */ /* 0x000fc80003f04270 */
[----:B------:R-:W-:-:S13]  /*2e10*/  ISETP.GT.AND P5, PT, R0, RZ, P0 ;  /* 0x000000ff0000720c */ /* 0x000fda00007a4270 */
[----:B0-----:R-:W-:Y:S05]  /*2e20*/  @!P5 BRA `(.L_x_78) ;  /* 0x000000000004d947 */ /* 0x001fea0003800000 */
[----:B------:R0:W5:Y:S02]  /*2e30*/  LDG.E.LTC128B.U16 R20, desc[UR12][R4.64+0x72] ;  /* 0x0000720c04147981 */ /* 0x000164000c1e1520 */
.L_x_78:
[----:B------:R-:W-:Y:S05]  /*2e40*/  BSYNC B0 ;  /* 0x0000000000007941 */ /* 0x000fea0003800000 */
.L_x_77:
        /* <DEDUP_REMOVED lines=9> */
.L_x_80:
[----:B------:R-:W-:Y:S05]  /*2ee0*/  BSYNC B0 ;  /* 0x0000000000007941 */ /* 0x000fea0003800000 */
.L_x_79:
        /* <DEDUP_REMOVED lines=9> */
.L_x_82:
[----:B------:R-:W-:Y:S05]  /*2f80*/  BSYNC B0 ;  /* 0x0000000000007941 */ /* 0x000fea0003800000 */
.L_x_81:
[----:B-----5:R-:W-:Y:S01]  /*2f90*/  HADD2.F32 R19, -RZ, R20.H0_H0 ;  /* 0x20000014ff137230 */ /* 0x020fe20000004100 */
[----:B------:R-:W-:Y:S01]  /*2fa0*/  LOP3.LUT R123, R17, 0x10, RZ, 0xfc, !PT ;  /* 0x00000010117b7812 */ /* 0x000fe200078efcff */
[----:B------:R-:W-:Y:S02]  /*2fb0*/  USHF.L.U32 UR22, UR4, 0x7, URZ ;  /* 0x0000000704167899 */ /* 0x000fe4000800063f */
[----:B------:R-:W-:Y:S01]  /*2fc0*/  USHF.L.U64.HI UR4, UR4, 0x7, UR5 ;  /* 0x0000000704047899 */ /* 0x000fe20008010205 */
[----:B------:R-:W-:-:S04]  /*2fd0*/  FMUL R16, R19, R14 ;  /* 0x0000000e13107220 */ /* 0x000fc80000400000 */
[----:B------:R-:W-:-:S05]  /*2fe0*/  FFMA R16, R151, R11, R16 ;  /* 0x0000000b97107223 */ /* 0x000fca0000000010 */
[----:B------:R-:W-:-:S05]  /*2ff0*/  F2FP.F16.F32.PACK_AB R16, RZ, R16 ;  /* 0x00000010ff10723e */ /* 0x000fca00000000ff */
[----:B------:R1:W-:Y:S01]  /*3000*/  @P5 STG.E.U16 desc[UR12][R6.64+0x72], R16 ;  /* 0x0000721006005986 */ /* 0x0003e2000c10150c */
[----:B------:R-:W-:-:S05]  /*3010*/  IADD3 R126, P5, R123, R2, RZ ;  /* 0x000000027b7e7210 */ /* 0x000fca0007fbe0ff */
[----:B------:R-:W-:Y:S01]  /*3020*/  IMAD.X R127, R21, 0x1, R3, P5 ;  /* 0x00000001157f7824 */ /* 0x000fe200028e0603 */
[----:B------:R-:W-:-:S04]  /*3030*/  IADD3 R18, P5, R4, UR22, RZ ;  /* 0x0000001604127c10 */ /* 0x000fc8000ffbe0ff */
[----:B------:R-:W-:Y:S02]  /*3040*/  IADD3.X R19, R5, UR4, RZ, P5, !PT ;  /* 0x0000000405137c10 */ /* 0x000fe4000affe4ff */
[----:B------:R-:W-:-:S04]  /*3050*/  ISETP.GT.AND P5, PT, R10, RZ, PT ;  /* 0x000000ff0a00720c */ /* 0x000fc80003fa4270 */
[----:B------:R-:W-:-:S13]  /*3060*/  ISETP.GT.AND P5, PT, R0, 0x40, P5 ;  /* 0x000000400000780c */ /* 0x000fda0002fa4270 */
[----:B------:R-:W2:Y:S01]  /*3070*/  @P5 LDG.E.LTC128B.U16 R20, desc[UR12][R18.64] ;  /* 0x0000000c12145981 */ /* 0x000ea2000c1e1520 */
[----:B------:R-:W-:Y:S01]  /*3080*/  LOP3.LUT R121, R17, 0x12, RZ, 0xfc, !PT ;  /* 0x0000001211797812 */ /* 0x000fe200078efcff */
[----:B------:R-:W-:Y:S01]  /*3090*/  ULOP3.LUT UR21, UR22, 0x2, URZ, 0xfc, !UPT ;  /* 0x0000000216157892 */ /* 0x000fe2000f8efc3f */
[----:B--2---:R-:W-:-:S05]  /*30a0*/  HADD2.F32 R23, -RZ, R20.H0_H0 ;  /* 0x20000014ff177230 */ /* 0x004fca0000004100 */
[----:B------:R-:W-:-:S04]  /*30b0*/  FMUL R23, R23, R14 ;  /* 0x0000000e17177220 */ /* 0x000fc80000400000 */
[----:B------:R-:W-:-:S05]  /*30c0*/  FFMA R23, R88, R11, R23 ;  /* 0x0000000b58177223 */ /* 0x000fca0000000017 */
[----:B------:R-:W-:-:S04]  /*30d0*/  F2FP.F16.F32.PACK_AB R23, RZ, R23 ;  /* 0x00000017ff17723e */ /* 0x000fc800000000ff */
[----:B------:R-:W-:-:S05]  /*30e0*/  PRMT R22, R23, 0x7610, R22 ;  /* 0x0000761017167816 */ /* 0x000fca0000000016 */
[----:B------:R2:W-:Y:S01]  /*30f0*/  @P5 STG.E.U16 desc[UR12][R12.64], R22 ;  /* 0x000000160c005986 */ /* 0x0005e2000c10150c */
[----:B------:R-:W-:-:S05]  /*3100*/  IADD3 R128, P5, R121, R2, RZ ;  /* 0x0000000279807210 */ /* 0x000fca0007fbe0ff */
[----:B------:R-:W-:Y:S01]  /*3110*/  IMAD.X R129, R21, 0x1, R3, P5 ;  /* 0x0000000115817824 */ /* 0x000fe200028e0603 */
[----:B------:R-:W-:-:S04]  /*3120*/  IADD3 R130, P5, R4, UR21, RZ ;  /* 0x0000001504827c10 */ /* 0x000fc8000ffbe0ff */
[----:B------:R-:W-:Y:S02]  /*3130*/  IADD3.X R131, R5, UR4, RZ, P5, !PT ;  /* 0x0000000405837c10 */ /* 0x000fe4000affe4ff */
[----:B------:R-:W-:-:S13]  /*3140*/  ISETP.GT.AND P5, PT, R0, 0x40, P6 ;  /* 0x000000400000780c */ /* 0x000fda00037a4270 */
[----:B------:R-:W3:Y:S01]  /*3150*/  @P5 LDG.E.LTC128B.U16 R20, desc[UR12][R130.64] ;  /* 0x0000000c82145981 */ /* 0x000ee2000c1e1520 */
[----:B------:R-:W-:Y:S01]  /*3160*/  BSSY B0, `(.L_x_83) ;  /* 0x000000e000007945 */ /* 0x000fe20003800000 */
[----:B---3--:R-:W-:-:S05]  /*3170*/  HADD2.F32 R23, -RZ, R20.H0_H0 ;  /* 0x20000014ff177230 */ /* 0x008fca0000004100 */
[----:B-1----:R-:W-:-:S04]  /*3180*/  FMUL R16, R23, R14 ;  /* 0x0000000e17107220 */ /* 0x002fc80000400000 */
[----:B------:R-:W-:-:S05]  /*3190*/  FFMA R16, R89, R11, R16 ;  /* 0x0000000b59107223 */ /* 0x000fca0000000010 */
[----:B------:R-:W-:-:S05]  /*31a0*/  F2FP.F16.F32.PACK_AB R16, RZ, R16 ;  /* 0x00000010ff10723e */ /* 0x000fca00000000ff */
[----:B------:R1:W-:Y:S01]  /*31b0*/  @P5 STG.E.U16 desc[UR12][R124.64], R16 ;  /* 0x000000107c005986 */ /* 0x0003e2000c10150c */
[----:B------:R-:W-:-:S05]  /*31c0*/  IADD3 R88, P5, R17, R6, RZ ;  /* 0x0000000611587210 */ /* 0x000fca0007fbe0ff */
[----:B------:R-:W-:Y:S01]  /*31d0*/  IMAD.X R89, R21, 0x1, R7, P5 ;  /* 0x0000000115597824 */ /* 0x000fe200028e0607 */
[----:B--2---:R-:W-:-:S04]  /*31e0*/  IADD3 R22, P5, R8, UR22, RZ ;  /* 0x0000001608167c10 */ /* 0x004fc8000ffbe0ff */
[----:B------:R-:W-:Y:S02]  /*31f0*/  IADD3.X R23, R9, UR4, RZ, P5, !PT ;  /* 0x0000000409177c10 */ /* 0x000fe4000affe4ff */
[----:B------:R-:W-:-:S04]  /*3200*/  ISETP.GT.AND P5, PT, R10, RZ, PT ;  /* 0x000000ff0a00720c */ /* 0x000fc80003fa4270 */
[----:B------:R-:W-:-:S13]  /*3210*/  ISETP.GT.AND P5, PT, R0, 0x48, P5 ;  /* 0x000000480000780c */ /* 0x000fda0002fa4270 */
[----:B-1----:R-:W-:Y:S05]  /*3220*/  @!P5 BRA `(.L_x_84) ;  /* 0x000000000004d947 */ /* 0x002fea0003800000 */
[----:B------:R1:W5:Y:S02]  /*3230*/  LDG.E.LTC128B.U16 R20, desc[UR12][R22.64] ;  /* 0x0000000c16147981 */ /* 0x000364000c1e1520 */
.L_x_84:
[----:B------:R-:W-:Y:S05]  /*3240*/  BSYNC B0 ;  /* 0x0000000000007941 */ /* 0x000fea0003800000 */
.L_x_83:
[----:B-----5:R-:W-:Y:S01]  /*3250*/  HADD2.F32 R125, -RZ, R20.H0_H0 ;  /* 0x20000014ff7d7230 */ /* 0x020fe20000004100 */
[----:B------:R-:W-:Y:S04]  /*3260*/  BSSY B0, `(.L_x_85) ;  /* 0x000000c000007945 */ /* 0x000fe80003800000 */
[----:B------:R-:W-:-:S04]  /*3270*/  FMUL R125, R125, R14 ;  /* 0x0000000e7d7d7220 */ /* 0x000fc80000400000 */
[----:B------:R-:W-:-:S05]  /*3280*/  FFMA R125, R90, R11, R125 ;  /* 0x0000000b5a7d7223 */ /* 0x000fca000000007d */
[----:B------:R-:W-:-:S05]  /*3290*/  F2FP.F16.F32.PACK_AB R125, RZ, R125 ;  /* 0x0000007dff7d723e */ /* 0x000fca00000000ff */
[----:B------:R2:W-:Y:S01]  /*32a0*/  @P5 STG.E.U16 desc[UR12][R88.64], R125 ;  /* 0x0000007d58005986 */ /* 0x0005e2000c10150c */
[----:B------:R-:W-:-:S05]  /*32b0*/  IADD3 R132, P5, R15, R6, RZ ;  /* 0x000000060f847210 */ /* 0x000fca0007fbe0ff */
[----:B------:R-:W-:Y:S01]  /*32c0*/  IMAD.X R133, R21, 0x1, R7, P5 ;  /* 0x0000000115857824 */ /* 0x000fe200028e0607 */
[----:B------:R-:W-:-:S13]  /*32d0*/  ISETP.GT.AND P5, PT, R0, 0x48, P6 ;  /* 0x000000480000780c */ /* 0x000fda00037a4270 */
[----:B--2---:R-:W-:Y:S05]  /*32e0*/  @!P5 BRA `(.L_x_86) ;  /* 0x00000000000cd947 */ /* 0x004fea0003800000 */
[----:B------:R-:W-:-:S04]  /*32f0*/  IADD3 R124, P6, R8, UR21, RZ ;  /* 0x00000015087c7c10 */ /* 0x000fc8000ffde0ff */
[----:B------:R-:W-:-:S05]  /*3300*/  IADD3.X R125, R9, UR4, RZ, P6, !PT ;  /* 0x00000004097d7c10 */ /* 0x000fca000b7fe4ff */
[----:B------:R2:W5:Y:S04]  /*3310*/  LDG.E.LTC128B.U16 R20, desc[UR12][R124.64] ;  /* 0x0000000c7c147981 */ /* 0x000568000c1e1520 */
.L_x_86:
[----:B------:R-:W-:Y:S05]  /*3320*/  BSYNC B0 ;  /* 0x0000000000007941 */ /* 0x000fea0003800000 */
.L_x_85:
[----:B--2--5:R-:W-:Y:S01]  /*3330*/  HADD2.F32 R125, -RZ, R20.H0_H0 ;  /* 0x20000014ff7d7230 */ /* 0x024fe20000004100 */
[----:B------:R-:W-:Y:S01]  /*3340*/  ULOP3.LUT UR20, UR22, 0x10, URZ, 0xfc, !UPT ;  /* 0x0000001016147892 */ /* 0x000fe2000f8efc3f */
[----:B------:R-:W-:-:S03]  /*3350*/  ISETP.GT.AND P6, PT, R10, 0x8, PT ;  /* 0x000000080a00780c */ /* 0x000fc60003fc4270 */
[----:B------:R-:W-:-:S04]  /*3360*/  FMUL R16, R125, R14 ;  /* 0x0000000e7d107220 */ /* 0x000fc80000400000 */
[----:B------:R-:W-:Y:S01]  /*3370*/  FFMA R16, R91, R11, R16 ;  /* 0x0000000b5b107223 */ /* 0x000fe20000000010 */
[----:B------:R-:W-:-:S04]  /*3380*/  LOP3.LUT R91, R17, 0x20, RZ, 0xfc, !PT ;  /* 0x00000020115b7812 */ /* 0x000fc800078efcff */
[----:B------:R-:W-:-:S05]  /*3390*/  F2FP.F16.F32.PACK_AB R16, RZ, R16 ;  /* 0x00000010ff10723e */ /* 0x000fca00000000ff */
[----:B------:R2:W-:Y:S01]  /*33a0*/  @P5 STG.E.U16 desc[UR12][R132.64], R16 ;  /* 0x0000001084005986 */ /* 0x0005e2000c10150c */
[----:B------:R-:W-:-:S05]  /*33b0*/  IADD3 R130, P5, R91, R2, RZ ;  /* 0x000000025b827210 */ /* 0x000fca0007fbe0ff */
[----:B------:R-:W-:Y:S01]  /*33c0*/  IMAD.X R131, R21, 0x1, R3, P5 ;  /* 0x0000000115837824 */ /* 0x000fe200028e0603 */
[----:B------:R-:W-:-:S04]  /*33d0*/  IADD3 R134, P5, R4, UR20, RZ ;  /* 0x0000001404867c10 */ /* 0x000fc8000ffbe0ff */
[----:B------:R-:W-:Y:S02]  /*33e0*/  IADD3.X R135, R5, UR4, RZ, P5, !PT ;  /* 0x0000000405877c10 */ /* 0x000fe4000affe4ff */
[----:B------:R-:W-:-:S13]  /*33f0*/  ISETP.GT.AND P5, PT, R0, 0x40, P6 ;  /* 0x000000400000780c */ /* 0x000fda00037a4270 */
[----:B------:R-:W3:Y:S01]  /*3400*/  @P5 LDG.E.LTC128B.U16 R20, desc[UR12][R134.64] ;  /* 0x0000000c86145981 */ /* 0x000ee2000c1e1520 */
[----:B------:R-:W-:Y:S01]  /*3410*/  ULOP3.LUT UR19, UR22, 0x12, URZ, 0xfc, !UPT ;  /* 0x0000001216137892 */ /* 0x000fe2000f8efc3f */
[----:B---3--:R-:W-:-:S05]  /*3420*/  HADD2.F32 R125, -RZ, R20.H0_H0 ;  /* 0x20000014ff7d7230 */ /* 0x008fca0000004100 */
[----:B------:R-:W-:-:S04]  /*3430*/  FMUL R125, R125, R14 ;  /* 0x0000000e7d7d7220 */ /* 0x000fc80000400000 */
[----:B------:R-:W-:-:S05]  /*3440*/  FFMA R125, R92, R11, R125 ;  /* 0x0000000b5c7d7223 */ /* 0x000fca000000007d */
[----:B------:R-:W-:-:S04]  /*3450*/  F2FP.F16.F32.PACK_AB R125, RZ, R125 ;  /* 0x0000007dff7d723e */ /* 0x000fc800000000ff */
[----:B------:R-:W-:Y:S02]  /*3460*/  PRMT R90, R125, 0x7610, R90 ;  /* 0x000076107d5a7816 */ /* 0x000fe4000000005a */
[----:B------:R-:W-:-:S03]  /*3470*/  LOP3.LUT R125, R17, 0x22, RZ, 0xfc, !PT ;  /* 0x00000022117d7812 */ /* 0x000fc600078efcff */
[----:B------:R3:W-:Y:S01]  /*3480*/  @P5 STG.E.U16 desc[UR12][R126.64], R90 ;  /* 0x0000005a7e005986 */ /* 0x0007e2000c10150c */
[----:B--2---:R-:W-:-:S05]  /*3490*/  IADD3 R132, P5, R125, R2, RZ ;  /* 0x000000027d847210 */ /* 0x004fca0007fbe0ff */
[----:B------:R-:W-:Y:S01]  /*34a0*/  IMAD.X R133, R21, 0x1, R3, P5 ;  /* 0x0000000115857824 */ /* 0x000fe200028e0603 */
[----:B------:R-:W-:-:S04]  /*34b0*/  IADD3 R134, P5, R4, UR19, RZ ;  /* 0x0000001304867c10 */ /* 0x000fc8000ffbe0ff */
[----:B------:R-:W-:Y:S02]  /*34c0*/  IADD3.X R135, R5, UR4, RZ, P5, !PT ;  /* 0x0000000405877c10 */ /* 0x000fe4000affe4ff */
[----:B------:R-:W-:-:S04]  /*34d0*/  ISETP.GT.AND P5, PT, R10, 0x9, PT ;  /* 0x000000090a00780c */ /* 0x000fc80003fa4270 */
[----:B------:R-:W-:-:S13]  /*34e0*/  ISETP.GT.AND P5, PT, R0, 0x40, P5 ;  /* 0x000000400000780c */ /* 0x000fda0002fa4270 */
[----:B------:R-:W2:Y:S01]  /*34f0*/  @P5 LDG.E.LTC128B.U16 R20, desc[UR12][R134.64] ;  /* 0x0000000c86145981 */ /* 0x000ea2000c1e1520 */
[----:B------:R-:W-:Y:S01]  /*3500*/  BSSY B0, `(.L_x_87) ;  /* 0x000000d000007945 */ /* 0x000fe20003800000 */
[----:B--2---:R-:W-:-:S05]  /*3510*/  HADD2.F32 R137, -RZ, R20.H0_H0 ;  /* 0x20000014ff897230 */ /* 0x004fca0000004100 */
[----:B------:R-:W-:-:S04]  /*3520*/  FMUL R16, R137, R14 ;  /* 0x0000000e89107220 */ /* 0x000fc80000400000 */
[----:B------:R-:W-:-:S05]  /*3530*/  FFMA R16, R93, R11, R16 ;  /* 0x0000000b5d107223 */ /* 0x000fca0000000010 */
[----:B------:R-:W-:-:S05]  /*3540*/  F2FP.F16.F32.PACK_AB R16, RZ, R16 ;  /* 0x00000010ff10723e */ /* 0x000fca00000000ff */
[----:B------:R2:W-:Y:S01]  /*3550*/  @P5 STG.E.U16 desc[UR12][R128.64], R16 ;  /* 0x0000001080005986 */ /* 0x0005e2000c10150c */
[----:B---3--:R-:W-:-:S05]  /*3560*/  IADD3 R126, P5, R123, R6, RZ ;  /* 0x000000067b7e7210 */ /* 0x008fca0007fbe0ff */
[----:B------:R-:W-:Y:S01]  /*3570*/  IMAD.X R127, R21, 0x1, R7, P5 ;  /* 0x00000001157f7824 */ /* 0x000fe200028e0607 */
[----:B------:R-:W-:-:S13]  /*3580*/  ISETP.GT.AND P5, PT, R0, 0x48, P6 ;  /* 0x000000480000780c */ /* 0x000fda00037a4270 */
[----:B--2---:R-:W-:Y:S05]  /*3590*/  @!P5 BRA `(.L_x_88) ;  /* 0x00000000000cd947 */ /* 0x004fea0003800000 */
[----:B------:R-:W-:-:S04]  /*35a0*/  IADD3 R92, P6, R8, UR20, RZ ;  /* 0x00000014085c7c10 */ /* 0x000fc8000ffde0ff */
[----:B------:R-:W-:-:S05]  /*35b0*/  IADD3.X R93, R9, UR4, RZ, P6, !PT ;  /* 0x00000004095d7c10 */ /* 0x000fca000b7fe4ff */
[----:B------:R2:W5:Y:S04]  /*35c0*/  LDG.E.LTC128B.U16 R20, desc[UR12][R92.64] ;  /* 0x0000000c5c147981 */ /* 0x000568000c1e1520 */
.L_x_88:
[----:B------:R-:W-:Y:S05]  /*35d0*/  BSYNC B0 ;  /* 0x0000000000007941 */ /* 0x000fea0003800000 */
.L_x_87:
[----:B--2--5:R-:W-:Y:S01]  /*35e0*/  HADD2.F32 R93, -RZ, R20.H0_H0 ;  /* 0x20000014ff5d7230 */ /* 0x024fe20000004100 */
[----:B------:R-:W-:Y:S01]  /*35f0*/  ISETP.GT.AND P6, PT, R10, 0x9, PT ;  /* 0x000000090a00780c */ /* 0x000fe20003fc4270 */
[----:B------:R-:W-:Y:S03]  /*3600*/  BSSY B0, `(.L_x_89) ;  /* 0x000000c000007945 */ /* 0x000fe60003800000 */
        /* <DEDUP_REMOVED lines=11> */
.L_x_90:
[----:B------:R-:W-:Y:S05]  /*36c0*/  BSYNC B0 ;  /* 0x0000000000007941 */ /* 0x000fea0003800000 */
.L_x_89:
[----:B--2--5:R-:W-:Y:S01]  /*36d0*/  HADD2.F32 R93, -RZ, R20.H0_H0 ;  /* 0x20000014ff5d7230 */ /* 0x024fe20000004100 */
[----:B------:R-:W-:Y:S01]  /*36e0*/  ULOP3.LUT UR18, UR22, 0x20, URZ, 0xfc, !UPT ;  /* 0x0000002016127892 */ /* 0x000fe2000f8efc3f */
[----:B------:R-:W-:-:S03]  /*36f0*/  ISETP.GT.AND P6, PT, R10, 0x10, PT ;  /* 0x000000100a00780c */ /* 0x000fc60003fc4270 */
[----:B------:R-:W-:Y:S01]  /*3700*/  FMUL R16, R93, R14 ;  /* 0x0000000e5d107220 */ /* 0x000fe20000400000 */
[----:B------:R-:W-:-:S03]  /*3710*/  LOP3.LUT R93, R17, 0x30, RZ, 0xfc, !PT ;  /* 0x00000030115d7812 */ /* 0x000fc600078efcff */
[----:B------:R-:W-:-:S05]  /*3720*/  FFMA R16, R95, R11, R16 ;  /* 0x0000000b5f107223 */ /* 0x000fca0000000010 */
        /* <DEDUP_REMOVED lines=36> */
.L_x_92:
[----:B------:R-:W-:Y:S05]  /*3970*/  BSYNC B0 ;  /* 0x0000000000007941 */ /* 0x000fea0003800000 */
.L_x_91:
        /* <DEDUP_REMOVED lines=14> */
.L_x_94:
[----:B------:R-:W-:Y:S05]  /*3a60*/  BSYNC B0 ;  /* 0x0000000000007941 */ /* 0x000fea0003800000 */
.L_x_93:
        /* <DEDUP_REMOVED lines=42> */
.L_x_96:
[----:B------:R-:W-:Y:S05]  /*3d10*/  BSYNC B0 ;  /* 0x0000000000007941 */ /* 0x000fea0003800000 */
.L_x_95:
        /* <DEDUP_REMOVED lines=14> */
.L_x_98:
[----:B------:R-:W-:Y:S05]  /*3e00*/  BSYNC B0 ;  /* 0x0000000000007941 */ /* 0x000fea0003800000 */
.L_x_97:
        /* <DEDUP_REMOVED lines=42> */
.L_x_100:
[----:B------:R-:W-:Y:S05]  /*40b0*/  BSYNC B0 ;  /* 0x0000000000007941 */ /* 0x000fea0003800000 */
.L_x_99:
        /* <DEDUP_REMOVED lines=14> */
.L_x_102:
[----:B------:R-:W-:Y:S05]  /*41a0*/  BSYNC B0 ;  /* 0x0000000000007941 */ /* 0x000fea0003800000 */
.L_x_101:
        /* <DEDUP_REMOVED lines=41> */
.L_x_104:
[----:B------:R-:W-:Y:S05]  /*4440*/  BSYNC B0 ;  /* 0x0000000000007941 */ /* 0x000fea0003800000 */
.L_x_103:
[----:B--2--5:R-:W-:Y:S01]  /*4450*/  HADD2.F32 R109, -RZ, R20.H0_H0 ;  /* 0x20000014ff6d7230 */ /* 0x024fe20000004100 */
        /* <DEDUP_REMOVED lines=12> */
.L_x_106:
[----:B------:R-:W-:Y:S05]  /*4520*/  BSYNC B0 ;  /* 0x0000000000007941 */ /* 0x000fea0003800000 */
.L_x_105:
[----:B--2--5:R-:W-:Y:S01]  /*4530*/  HADD2.F32 R109, -RZ, R20.H0_H0 ;  /* 0x20000014ff6d7230 */ /* 0x024fe20000004100 */
[----:B------:R-:W-:-:S04]  /*4540*/  ULOP3.LUT UR8, UR22, 0x60, URZ, 0xfc, !UPT ;  /* 0x0000006016087892 */ /* 0x000fc8000f8efc3f */
        /* <DEDUP_REMOVED lines=31> */
[----:B------:R-:W-:-:S05]  /*4740*/  IADD3 R112, P5, R105, R6, RZ ;  /* 0x0000000669707210 */ /* 0x000fca0007fbe0ff */
[----:B------:R-:W-:Y:S01]  /*4750*/  IMAD.X R113, R21, 0x1, R7, P5 ;  /* 0x0000000115717824 */ /* 0x000fe200028e0607 */
[----:B------:R-:W-:-:S13]  /*4760*/  ISETP.GT.AND P5, PT, R0, 0x48, P3 ;  /* 0x000000480000780c */ /* 0x000fda0001fa4270 */
[----:B---3--:R-:W-:Y:S05]  /*4770*/  @!P5 BRA `(.L_x_108) ;  /* 0x00000000000cd947 */ /* 0x008fea0003800000 */
[----:B------:R-:W-:-:S04]  /*4780*/  IADD3 R2, P6, R8, UR8, RZ ;  /* 0x0000000808027c10 */ /* 0x000fc8000ffde0ff */
[----:B------:R-:W-:-:S05]  /*4790*/  IADD3.X R3, R9, UR4, RZ, P6, !PT ;  /* 0x0000000409037c10 */ /* 0x000fca000b7fe4ff */
[----:B------:R2:W5:Y:S04]  /*47a0*/  LDG.E.LTC128B.U16 R20, desc[UR12][R2.64] ;  /* 0x0000000c02147981 */ /* 0x000568000c1e1520 */
.L_x_108:
[----:B------:R-:W-:Y:S05]  /*47b0*/  BSYNC B0 ;  /* 0x0000000000007941 */ /* 0x000fea0003800000 */
.L_x_107:
        /* <DEDUP_REMOVED lines=13> */
.L_x_110:
[----:B------:R-:W-:Y:S05]  /*4890*/  BSYNC B0 ;  /* 0x0000000000007941 */ /* 0x000fea0003800000 */
.L_x_109:
[----:B--2--5:R-:W-:Y:S01]  /*48a0*/  HADD2.F32 R3, -RZ, R20.H0_H0 ;  /* 0x20000014ff037230 */ /* 0x024fe20000004100 */
[----:B------:R-:W-:-:S04]  /*48b0*/  ULOP3.LUT UR6, UR22, 0x70, URZ, 0xfc, !UPT ;  /* 0x0000007016067892 */ /* 0x000fc8000f8efc3f */
        /* <DEDUP_REMOVED lines=8> */
[----:B--2---:R-:W-:Y:S02]  /*4940*/  IADD3.X R3, R5, UR4, RZ, P5, !PT ;  /* 0x0000000405037c10 */ /* 0x004fe4000affe4ff */
[----:B------:R-:W-:-:S13]  /*4950*/  ISETP.GT.AND P5, PT, R0, 0x40, P1 ;  /* 0x000000400000780c */ /* 0x000fda0000fa4270 */
[----:B------:R-:W2:Y:S01]  /*4960*/  @P5 LDG.E.LTC128B.U16 R20, desc[UR12][R2.64] ;  /* 0x0000000c02145981 */ /* 0x000ea2000c1e1520 */
[----:B------:R-:W-:Y:S01]  /*4970*/  ULOP3.LUT UR5, UR22, 0x72, URZ, 0xfc, !UPT ;  /* 0x0000007216057892 */ /* 0x000fe2000f8efc3f */
[----:B--2---:R-:W-:-:S05]  /*4980*/  HADD2.F32 R115, -RZ, R20.H0_H0 ;  /* 0x20000014ff737230 */ /* 0x004fca0000004100 */
[----:B------:R-:W-:-:S04]  /*4990*/  FMUL R115, R115, R14 ;  /* 0x0000000e73737220 */ /* 0x000fc80000400000 */
[----:B------:R-:W-:-:S05]  /*49a0*/  FFMA R115, R116, R11, R115 ;  /* 0x0000000b74737223 */ /* 0x000fca0000000073 */
[----:B------:R-:W-:-:S05]  /*49b0*/  F2FP.F16.F32.PACK_AB R115, RZ, R115 ;  /* 0x00000073ff73723e */ /* 0x000fca00000000ff */
[----:B------:R-:W-:Y:S01]  /*49c0*/  @P5 STG.E.U16 desc[UR12][R126.64], R115 ;  /* 0x000000737e005986 */ /* 0x000fe2000c10150c */
[----:B------:R-:W-:-:S05]  /*49d0*/  IADD3 R6, P5, R111, R6, RZ ;  /* 0x000000066f067210 */ /* 0x000fca0007fbe0ff */
[----:B------:R-:W-:Y:S01]  /*49e0*/  IMAD.X R7, R21, 0x1, R7, P5 ;  /* 0x0000000115077824 */ /* 0x000fe200028e0607 */
[----:B----4-:R-:W-:-:S04]  /*49f0*/  IADD3 R4, P5, R4, UR5, RZ ;  /* 0x0000000504047c10 */ /* 0x010fc8000ffbe0ff */
[----:B------:R-:W-:Y:S02]  /*4a00*/  IADD3.X R5, R5, UR4, RZ, P5, !PT ;  /* 0x0000000405057c10 */ /* 0x000fe4000affe4ff */
[----:B------:R-:W-:-:S13]  /*4a10*/  ISETP.GT.AND P5, PT, R0, 0x40, P0 ;  /* 0x000000400000780c */ /* 0x000fda00007a4270 */
[----:B------:R-:W2:Y:S01]  /*4a20*/  @P5 LDG.E.LTC128B.U16 R20, desc[UR12][R4.64] ;  /* 0x0000000c04145981 */ /* 0x000ea2000c1e1520 */
[----:B------:R-:W-:Y:S01]  /*4a30*/  BSSY B0, `(.L_x_111) ;  /* 0x000000e000007945 */ /* 0x000fe20003800000 */
[----:B--2---:R-:W-:-:S05]  /*4a40*/  HADD2.F32 R3, -RZ, R20.H0_H0 ;  /* 0x20000014ff037230 */ /* 0x004fca0000004100 */
[----:B------:R-:W-:-:S04]  /*4a50*/  FMUL R2, R3, R14 ;  /* 0x0000000e03027220 */ /* 0x000fc80000400000 */
[----:B------:R-:W-:-:S05]  /*4a60*/  FFMA R2, R117, R11, R2 ;  /* 0x0000000b75027223 */ /* 0x000fca0000000002 */
[----:B------:R-:W-:-:S04]  /*4a70*/  F2FP.F16.F32.PACK_AB R2, RZ, R2 ;  /* 0x00000002ff02723e */ /* 0x000fc800000000ff */
[----:B------:R-:W-:-:S05]  /*4a80*/  PRMT R3, R2, 0x7610, R3 ;  /* 0x0000761002037816 */ /* 0x000fca0000000003 */
[----:B------:R2:W-:Y:S01]  /*4a90*/  @P5 STG.E.U16 desc[UR12][R128.64], R3 ;  /* 0x0000000380005986 */ /* 0x0005e2000c10150c */
[----:B------:R-:W-:-:S05]  /*4aa0*/  IADD3 R2, P5, R12, R17, RZ ;  /* 0x000000110c027210 */ /* 0x000fca0007fbe0ff */
[----:B--2---:R-:W-:Y:S01]  /*4ab0*/  IMAD.X R3, R13, 0x1, R21, P5 ;  /* 0x000000010d037824 */ /* 0x004fe200028e0615 */
[----:B------:R-:W-:-:S13]  /*4ac0*/  ISETP.GT.AND P5, PT, R0, 0x48, P1 ;  /* 0x000000480000780c */ /* 0x000fda0000fa4270 */
[----:B------:R-:W-:Y:S05]  /*4ad0*/  @!P5 BRA `(.L_x_112) ;  /* 0x00000000000cd947 */ /* 0x000fea0003800000 */
[----:B------:R-:W-:-:S04]  /*4ae0*/  IADD3 R4, P6, R8, UR6, RZ ;  /* 0x0000000608047c10 */ /* 0x000fc8000ffde0ff */
[----:B------:R-:W-:-:S05]  /*4af0*/  IADD3.X R5, R9, UR4, RZ, P6, !PT ;  /* 0x0000000409057c10 */ /* 0x000fca000b7fe4ff */
[----:B------:R2:W5:Y:S04]  /*4b00*/  LDG.E.LTC128B.U16 R20, desc[UR12][R4.64] ;  /* 0x0000000c04147981 */ /* 0x000568000c1e1520 */
.L_x_112:
[----:B------:R-:W-:Y:S05]  /*4b10*/  BSYNC B0 ;  /* 0x0000000000007941 */ /* 0x000fea0003800000 */
.L_x_111:
        /* <DEDUP_REMOVED lines=8> */
[----:B------:R-:W-:-:S04]  /*4ba0*/  IADD3 R4, P5, R8, UR5, RZ ;  /* 0x0000000508047c10 */ /* 0x000fc8000ffbe0ff */
[----:B--2---:R-:W-:Y:S02]  /*4bb0*/  IADD3.X R5, R9, UR4, RZ, P5, !PT ;  /* 0x0000000409057c10 */ /* 0x004fe4000affe4ff */
[----:B------:R-:W-:-:S13]  /*4bc0*/  ISETP.GT.AND P5, PT, R0, 0x48, P0 ;  /* 0x000000480000780c */ /* 0x000fda00007a4270 */
[----:B------:R-:W-:Y:S05]  /*4bd0*/  @!P5 BRA `(.L_x_114) ;  /* 0x000000000004d947 */ /* 0x000fea0003800000 */
[----:B------:R2:W5:Y:S02]  /*4be0*/  LDG.E.LTC128B.U16 R20, desc[UR12][R4.64] ;  /* 0x0000000c04147981 */ /* 0x000564000c1e1520 */
.L_x_114:
[----:B------:R-:W-:Y:S05]  /*4bf0*/  BSYNC B0 ;  /* 0x0000000000007941 */ /* 0x000fea0003800000 */
.L_x_113:
[----:B--2--5:R-:W-:Y:S01]  /*4c00*/  HADD2.F32 R5, -RZ, R20.H0_H0 ;  /* 0x20000014ff057230 */ /* 0x024fe20000004100 */
[----:B------:R-:W-:Y:S01]  /*4c10*/  ISETP.GT.AND P6, PT, R10, RZ, PT ;  /* 0x000000ff0a00720c */ /* 0x000fe20003fc4270 */
[----:B------:R-:W-:Y:S03]  /*4c20*/  BSSY B0, `(.L_x_115) ;  /* 0x000000d000007945 */ /* 0x000fe60003800000 */
        /* <DEDUP_REMOVED lines=12> */
.L_x_116:
[----:B------:R-:W-:Y:S05]  /*4cf0*/  BSYNC B0 ;  /* 0x0000000000007941 */ /* 0x000fea0003800000 */
.L_x_115:
[----:B-----5:R-:W-:Y:S01]  /*4d00*/  HADD2.F32 R7, -RZ, R20.H0_H0 ;  /* 0x20000014ff077230 */ /* 0x020fe20000004100 */
        /* <DEDUP_REMOVED lines=13> */
.L_x_118:
[----:B------:R-:W-:Y:S05]  /*4de0*/  BSYNC B0 ;  /* 0x0000000000007941 */ /* 0x000fea0003800000 */
.L_x_117:
[----:B---3-5:R-:W-:Y:S01]  /*4df0*/  HADD2.F32 R7, -RZ, R20.H0_H0 ;  /* 0x20000014ff077230 */ /* 0x028fe20000004100 */
        /* <DEDUP_REMOVED lines=8> */
[----:B---3--:R-:W-:Y:S01]  /*4e80*/  IMAD.X R7, R89, 0x1, R21, P5 ;  /* 0x0000000159077824 */ /* 0x008fe200028e0615 */
[----:B0-----:R-:W-:-:S04]  /*4e90*/  IADD3 R8, P5, R22, UR22, RZ ;  /* 0x0000001616087c10 */ /* 0x001fc8000ffbe0ff */
[----:B------:R-:W-:Y:S02]  /*4ea0*/  IADD3.X R9, R23, UR4, RZ, P5, !PT ;  /* 0x0000000417097c10 */ /* 0x000fe4000affe4ff */
[----:B------:R-:W-:-:S13]  /*4eb0*/  ISETP.GT.AND P5, PT, R0, 0x88, P6 ;  /* 0x000000880000780c */ /* 0x000fda00037a4270 */
[----:B------:R-:W-:Y:S05]  /*4ec0*/  @!P5 BRA `(.L_x_120) ;  /* 0x000000000004d947 */ /* 0x000fea0003800000 */
[----:B------:R0:W5:Y:S02]  /*4ed0*/  LDG.E.LTC128B.U16 R20, desc[UR12][R8.64] ;  /* 0x0000000c08147981 */ /* 0x000164000c1e1520 */
.L_x_120:
[----:B------:R-:W-:Y:S05]  /*4ee0*/  BSYNC B0 ;  /* 0x0000000000007941 */ /* 0x000fea0003800000 */
.L_x_119:
        /* <DEDUP_REMOVED lines=14> */
.L_x_122:
[----:B------:R-:W-:Y:S05]  /*4fd0*/  BSYNC B0 ;  /* 0x0000000000007941 */ /* 0x000fea0003800000 */
.L_x_121:
[----:B---3-5:R-:W-:Y:S01]  /*4fe0*/  HADD2.F32 R57, -RZ, R20.H0_H0 ;  /* 0x20000014ff397230 */ /* 0x028fe20000004100 */
        /* <DEDUP_REMOVED lines=13> */
.L_x_124:
[----:B------:R-:W-:Y:S05]  /*50c0*/  BSYNC B0 ;  /* 0x0000000000007941 */ /* 0x000fea0003800000 */
.L_x_123:
        /* <DEDUP_REMOVED lines=8> */
[----:B---3--:R-:W-:Y:S01]  /*5150*/  IMAD.X R59, R13, 0x1, R21, P5 ;  /* 0x000000010d3b7824 */ /* 0x008fe200028e0615 */
[----:B------:R-:W-:-:S13]  /*5160*/  ISETP.GT.AND P5, PT, R0, 0x80, P6 ;  /* 0x000000800000780c */ /* 0x000fda00037a4270 */
[----:B------:R-:W-:Y:S05]  /*5170*/  @!P5 BRA `(.L_x_126) ;  /* 0x00000000000cd947 */ /* 0x000fea0003800000 */
[----:B------:R-:W-:-:S04]  /*5180*/  IADD3 R112, P6, R18, UR19, RZ ;  /* 0x0000001312707c10 */ /* 0x000fc8000ffde0ff */
[----:B------:R-:W-:-:S05]  /*5190*/  IADD3.X R113, R19, UR4, RZ, P6, !PT ;  /* 0x0000000413717c10 */ /* 0x000fca000b7fe4ff */
[----:B------:R3:W5:Y:S04]  /*51a0*/  LDG.E.LTC128B.U16 R20, desc[UR12][R112.64] ;  /* 0x0000000c70147981 */ /* 0x000768000c1e1520 */
.L_x_126:
[----:B------:R-:W-:Y:S05]  /*51b0*/  BSYNC B0 ;  /* 0x0000000000007941 */ /* 0x000fea0003800000 */
.L_x_125:
        /* <DEDUP_REMOVED lines=14> */
.L_x_128:
[----:B------:R-:W-:Y:S05]  /*52a0*/  BSYNC B0 ;  /* 0x0000000000007941 */ /* 0x000fea0003800000 */
.L_x_127:
        /* <DEDUP_REMOVED lines=14> */
.L_x_130:
[----:B------:R-:W-:Y:S05]  /*5390*/  BSYNC B0 ;  /* 0x0000000000007941 */ /* 0x000fea0003800000 */
.L_x_129:
        /* <DEDUP_REMOVED lines=14> */
.L_x_132:
[----:B------:R-:W-:Y:S05]  /*5480*/  BSYNC B0 ;  /* 0x0000000000007941 */ /* 0x000fea0003800000 */
.L_x_131:
        /* <DEDUP_REMOVED lines=14> */
.L_x_134:
[----:B------:R-:W-:Y:S05]  /*5570*/  BSYNC B0 ;  /* 0x0000000000007941 */ /* 0x000fea0003800000 */
.L_x_133:
        /* <DEDUP_REMOVED lines=14> */
.L_x_136:
[----:B------:R-:W-:Y:S05]  /*5660*/  BSYNC B0 ;  /* 0x0000000000007941 */ /* 0x000fea0003800000 */
.L_x_135:
        /* <DEDUP_REMOVED lines=14> */
.L_x_138:
[----:B------:R-:W-:Y:S05]  /*5750*/  BSYNC B0 ;  /* 0x0000000000007941 */ /* 0x000fea0003800000 */
.L_x_137:
        /* <DEDUP_REMOVED lines=14> */
.L_x_140:
[----:B------:R-:W-:Y:S05]  /*5840*/  BSYNC B0 ;  /* 0x0000000000007941 */ /* 0x000fea0003800000 */
.L_x_139:
        /* <DEDUP_REMOVED lines=14> */
.L_x_142:
[----:B------:R-:W-:Y:S05]  /*5930*/  BSYNC B0 ;  /* 0x0000000000007941 */ /* 0x000fea0003800000 */
.L_x_141:
        /* <DEDUP_REMOVED lines=14> */
.L_x_144:
[----:B------:R-:W-:Y:S05]  /*5a20*/  BSYNC B0 ;  /* 0x0000000000007941 */ /* 0x000fea0003800000 */
.L_x_143:
        /* <DEDUP_REMOVED lines=14> */
.L_x_146:
[----:B------:R-:W-:Y:S05]  /*5b10*/  BSYNC B0 ;  /* 0x0000000000007941 */ /* 0x000fea0003800000 */
.L_x_145:
        /* <DEDUP_REMOVED lines=14> */
.L_x_148:
[----:B------:R-:W-:Y:S05]  /*5c00*/  BSYNC B0 ;  /* 0x0000000000007941 */ /* 0x000fea0003800000 */
.L_x_147:
        /* <DEDUP_REMOVED lines=14> */
.L_x_150:
[----:B------:R-:W-:Y:S05]  /*5cf0*/  BSYNC B0 ;  /* 0x0000000000007941 */ /* 0x000fea0003800000 */
.L_x_149:
        /* <DEDUP_REMOVED lines=14> */
.L_x_152:
[----:B------:R-:W-:Y:S05]  /*5de0*/  BSYNC B0 ;  /* 0x0000000000007941 */ /* 0x000fea0003800000 */
.L_x_151:
        /* <DEDUP_REMOVED lines=14> */
.L_x_154:
[----:B------:R-:W-:Y:S05]  /*5ed0*/  BSYNC B0 ;  /* 0x0000000000007941 */ /* 0x000fea0003800000 */
.L_x_153:
        /* <DEDUP_REMOVED lines=14> */
.L_x_156:
[----:B------:R-:W-:Y:S05]  /*5fc0*/  BSYNC B0 ;  /* 0x0000000000007941 */ /* 0x000fea0003800000 */
.L_x_155:
[----:B---3-5:R-:W-:Y:S01]  /*5fd0*/  HADD2.F32 R59, -RZ, R20.H0_H0 ;  /* 0x20000014ff3b7230 */ /* 0x028fe20000004100 */
[----:B------:R-:W-:Y:S04]  /*5fe0*/  BSSY B0, `(.L_x_157) ;  /* 0x000000c000007945 */ /* 0x000fe80003800000 */
        /* <DEDUP_REMOVED lines=11> */
.L_x_158:
[----:B------:R-:W-:Y:S05]  /*60a0*/  BSYNC B0 ;  /* 0x0000000000007941 */ /* 0x000fea0003800000 */
.L_x_157:
        /* <DEDUP_REMOVED lines=14> */
.L_x_160:
[----:B------:R-:W-:Y:S05]  /*6190*/  BSYNC B0 ;  /* 0x0000000000007941 */ /* 0x000fea0003800000 */
.L_x_159:
[----:B---3-5:R-:W-:Y:S01]  /*61a0*/  HADD2.F32 R61, -RZ, R20.H0_H0 ;  /* 0x20000014ff3d7230 */ /* 0x028fe20000004100 */
        /* <DEDUP_REMOVED lines=12> */
.L_x_162:
[----:B------:R-:W-:Y:S05]  /*6270*/  BSYNC B0 ;  /* 0x0000000000007941 */ /* 0x000fea0003800000 */
.L_x_161:
        /* <DEDUP_REMOVED lines=13> */
.L_x_164:
[----:B------:R-:W-:Y:S05]  /*6350*/  BSYNC B0 ;  /* 0x0000000000007941 */ /* 0x000fea0003800000 */
.L_x_163:
        /* <DEDUP_REMOVED lines=13> */
.L_x_166:
[----:B------:R-:W-:Y:S05]  /*6430*/  BSYNC B0 ;  /* 0x0000000000007941 */ /* 0x000fea0003800000 */
.L_x_165:
        /* <DEDUP_REMOVED lines=13> */
.L_x_168:
[----:B------:R-:W-:Y:S05]  /*6510*/  BSYNC B0 ;  /* 0x0000000000007941 */ /* 0x000fea0003800000 */
.L_x_167:
        /* <DEDUP_REMOVED lines=13> */
.L_x_170:
[----:B------:R-:W-:Y:S05]  /*65f0*/  BSYNC B0 ;  /* 0x0000000000007941 */ /* 0x000fea0003800000 */
.L_x_169:
        /* <DEDUP_REMOVED lines=13> */
.L_x_172:
[----:B------:R-:W-:Y:S05]  /*66d0*/  BSYNC B0 ;  /* 0x0000000000007941 */ /* 0x000fea0003800000 */
.L_x_171:
        /* <DEDUP_REMOVED lines=8> */
[----:B------:R-:W-:-:S04]  /*6760*/  IADD3 R18, P5, R18, UR5, RZ ;  /* 0x0000000512127c10 */ /* 0x000fc8000ffbe0ff */
[----:B------:R-:W-:Y:S02]  /*6770*/  IADD3.X R19, R19, UR4, RZ, P5, !PT ;  /* 0x0000000413137c10 */ /* 0x000fe4000affe4ff */
[----:B------:R-:W-:-:S13]  /*6780*/  ISETP.GT.AND P5, PT, R0, 0x80, P0 ;  /* 0x000000800000780c */ /* 0x000fda00007a4270 */
[----:B------:R-:W-:Y:S05]  /*6790*/  @!P5 BRA `(.L_x_174) ;  /* 0x000000000004d947 */ /* 0x000fea0003800000 */
[----:B------:R3:W5:Y:S02]  /*67a0*/  LDG.E.LTC128B.U16 R20, desc[UR12][R18.64] ;  /* 0x0000000c12147981 */ /* 0x000764000c1e1520 */
.L_x_174:
[----:B------:R-:W-:Y:S05]  /*67b0*/  BSYNC B0 ;  /* 0x0000000000007941 */ /* 0x000fea0003800000 */
.L_x_173:
        /* <DEDUP_REMOVED lines=13> */
.L_x_176:
[----:B------:R-:W-:Y:S05]  /*6890*/  BSYNC B0 ;  /* 0x0000000000007941 */ /* 0x000fea0003800000 */
.L_x_175:
        /* <DEDUP_REMOVED lines=9> */
[----:B---3--:R-:W-:Y:S02]  /*6930*/  IADD3.X R13, R23, UR4, RZ, P5, !PT ;  /* 0x00000004170d7c10 */ /* 0x008fe4000affe4ff */
[----:B------:R-:W-:-:S13]  /*6940*/  ISETP.GT.AND P5, PT, R0, 0x88, P0 ;  /* 0x000000880000780c */ /* 0x000fda00007a4270 */
[----:B------:R-:W-:Y:S05]  /*6950*/  @!P5 BRA `(.L_x_178) ;  /* 0x000000000004d947 */ /* 0x000fea0003800000 */
[----:B------:R3:W5:Y:S02]  /*6960*/  LDG.E.LTC128B.U16 R20, desc[UR12][R12.64] ;  /* 0x0000000c0c147981 */ /* 0x000764000c1e1520 */
.L_x_178:
[----:B------:R-:W-:Y:S05]  /*6970*/  BSYNC B0 ;  /* 0x0000000000007941 */ /* 0x000fea0003800000 */
.L_x_177:
        /* <DEDUP_REMOVED lines=15> */
.L_x_180:
[----:B------:R-:W-:Y:S05]  /*6a70*/  BSYNC B0 ;  /* 0x0000000000007941 */ /* 0x000fea0003800000 */
.L_x_179:
        /* <DEDUP_REMOVED lines=11> */
[----:B-1----:R-:W-:-:S04]  /*6b30*/  IADD3 R22, P6, R4, UR21, RZ ;  /* 0x0000001504167c10 */ /* 0x002fc8000ffde0ff */
[----:B------:R-:W-:-:S05]  /*6b40*/  IADD3.X R23, R5, UR4, RZ, P6, !PT ;  /* 0x0000000405177c10 */ /* 0x000fca000b7fe4ff */
[----:B------:R3:W5:Y:S04]  /*6b50*/  LDG.E.LTC128B.U16 R20, desc[UR12][R22.64] ;  /* 0x0000000c16147981 */ /* 0x000768000c1e1520 */
.L_x_182:
[----:B------:R-:W-:Y:S05]  /*6b60*/  BSYNC B0 ;  /* 0x0000000000007941 */ /* 0x000fea0003800000 */
.L_x_181:
[----:B-1-3-5:R-:W-:Y:S01]  /*6b70*/  HADD2.F32 R23, -RZ, R20.H0_H0 ;  /* 0x20000014ff177230 */ /* 0x02afe20000004100 */
[----:B------:R-:W-:Y:S01]  /*6b80*/  ISETP.GT.AND P6, PT, R10, RZ, PT ;  /* 0x000000ff0a00720c */ /* 0x000fe20003fc4270 */
[----:B------:R-:W-:Y:S03]  /*6b90*/  BSSY B0, `(.L_x_183) ;  /* 0x000000e000007945 */ /* 0x000fe60003800000 */
[----:B------:R-:W-:-:S04]  /*6ba0*/  FMUL R16, R23, R14 ;  /* 0x0000000e17107220 */ /* 0x000fc80000400000 */
[----:B------:R-:W-:-:S05]  /*6bb0*/  FFMA R16, R25, R11, R16 ;  /* 0x0000000b19107223 */ /* 0x000fca0000000010 */
[----:B------:R-:W-:-:S04]  /*6bc0*/  F2FP.F16.F32.PACK_AB R16, RZ, R16 ;  /* 0x00000010ff10723e */ /* 0x000fc800000000ff */
[----:B------:R-:W-:Y:S02]  /*6bd0*/  PRMT R23, R16, 0x7610, R23 ;  /* 0x0000761010177816 */ /* 0x000fe40000000017 */
[----:B------:R-:W-:-:S03]  /*6be0*/  PRMT R16, R20, 0x7610, R16 ;  /* 0x0000761014107816 */ /* 0x000fc60000000010 */
[----:B------:R1:W-:Y:S01]  /*6bf0*/  @P5 STG.E.U16 desc[UR12][R60.64], R23 ;  /* 0x000000173c005986 */ /* 0x0003e2000c10150c */
[----:B------:R-:W-:-:S05]  /*6c00*/  IADD3 R22, P5, R6, R17, RZ ;  /* 0x0000001106167210 */ /* 0x000fca0007fbe0ff */
[----:B-1----:R-:W-:Y:S01]  /*6c10*/  IMAD.X R23, R7, 0x1, R21, P5 ;  /* 0x0000000107177824 */ /* 0x002fe200028e0615 */
[----:B------:R-:W-:-:S13]  /*6c20*/  ISETP.GT.AND P5, PT, R0, 0xc8, P6 ;  /* 0x000000c80000780c */ /* 0x000fda00037a4270 */
[----:B------:R-:W-:Y:S05]  /*6c30*/  @!P5 BRA `(.L_x_184) ;  /* 0x00000000000cd947 */ /* 0x000fea0003800000 */
[----:B------:R-:W-:-:S04]  /*6c40*/  IADD3 R16, P6, R8, UR22, RZ ;  /* 0x0000001608107c10 */ /* 0x000fc8000ffde0ff */
[----:B------:R-:W-:-:S05]  /*6c50*/  IADD3.X R17, R9, UR4, RZ, P6, !PT ;  /* 0x0000000409117c10 */ /* 0x000fca000b7fe4ff */
[----:B------:R1:W5:Y:S04]  /*6c60*/  LDG.E.LTC128B.U16 R16, desc[UR12][R16.64] ;  /* 0x0000000c10107981 */ /* 0x000368000c1e1520 */
.L_x_184:
[----:B------:R-:W-:Y:S05]  /*6c70*/  BSYNC B0 ;  /* 0x0000000000007941 */ /* 0x000fea0003800000 */
.L_x_183:
[----:B-1---5:R-:W-:Y:S01]  /*6c80*/  HADD2.F32 R17, -RZ, R16.H0_H0 ;  /* 0x20000010ff117230 */ /* 0x022fe20000004100 */
        /* <DEDUP_REMOVED lines=9> */
[----:B-1----:R-:W-:Y:S05]  /*6d20*/  @!P5 BRA `(.L_x_186) ;  /* 0x00000000000cd947 */ /* 0x002fea0003800000 */
[----:B------:R-:W-:-:S04]  /*6d30*/  IADD3 R16, P6, R8, UR21, RZ ;  /* 0x0000001508107c10 */ /* 0x000fc8000ffde0ff */
[----:B------:R-:W-:-:S05]  /*6d40*/  IADD3.X R17, R9, UR4, RZ, P6, !PT ;  /* 0x0000000409117c10 */ /* 0x000fca000b7fe4ff */
[----:B------:R1:W5:Y:S04]  /*6d50*/  LDG.E.LTC128B.U16 R16, desc[UR12][R16.64] ;  /* 0x0000000c10107981 */ /* 0x000368000c1e1520 */
.L_x_186:
[----:B------:R-:W-:Y:S05]  /*6d60*/  BSYNC B0 ;  /* 0x0000000000007941 */ /* 0x000fea0003800000 */
.L_x_185:
        /* <DEDUP_REMOVED lines=12> */
[----:B-1----:R-:W-:-:S05]  /*6e30*/  IADD3.X R17, R5, UR4, RZ, P6, !PT ;  /* 0x0000000405117c10 */ /* 0x002fca000b7fe4ff */
[----:B------:R3:W5:Y:S04]  /*6e40*/  LDG.E.LTC128B.U16 R16, desc[UR12][R16.64] ;  /* 0x0000000c10107981 */ /* 0x000768000c1e1520 */
.L_x_188:
[----:B------:R-:W-:Y:S05]  /*6e50*/  BSYNC B0 ;  /* 0x0000000000007941 */ /* 0x000fea0003800000 */
.L_x_187:
[----:B-----5:R-:W-:Y:S01]  /*6e60*/  HADD2.F32 R15, -RZ, R16.H0_H0 ;  /* 0x20000010ff0f7230 */ /* 0x020fe20000004100 */
[----:B------:R-:W-:Y:S01]  /*6e70*/  ISETP.GT.AND P6, PT, R10, 0x9, PT ;  /* 0x000000090a00780c */ /* 0x000fe20003fc4270 */
[----:B------:R-:W-:Y:S03]  /*6e80*/  BSSY B0, `(.L_x_189) ;  /* 0x000000e000007945 */ /* 0x000fe60003800000 */
[----:B------:R-:W-:-:S04]  /*6e90*/  FMUL R15, R15, R14 ;  /* 0x0000000e0f0f7220 */ /* 0x000fc80000400000 */
[----:B------:R-:W-:-:S05]  /*6ea0*/  FFMA R15, R28, R11, R15 ;  /* 0x0000000b1c0f7223 */ /* 0x000fca000000000f */
[----:B------:R-:W-:-:S04]  /*6eb0*/  F2FP.F16.F32.PACK_AB R15, RZ, R15 ;  /* 0x0000000fff0f723e */ /* 0x000fc800000000ff */
[----:B-1-3--:R-:W-:Y:S02]  /*6ec0*/  PRMT R17, R15, 0x7610, R17 ;  /* 0x000076100f117816 */ /* 0x00afe40000000011 */
[----:B------:R-:W-:-:S03]  /*6ed0*/  PRMT R15, R16, 0x7610, R15 ;  /* 0x00007610100f7816 */ /* 0x000fc6000000000f */
        /* <DEDUP_REMOVED lines=8> */
.L_x_190:
[----:B------:R-:W-:Y:S05]  /*6f60*/  BSYNC B0 ;  /* 0x0000000000007941 */ /* 0x000fea0003800000 */
.L_x_189:
[----:B-1---5:R-:W-:Y:S01]  /*6f70*/  HADD2.F32 R13, -RZ, R15.H0_H0 ;  /* 0x2000000fff0d7230 */ /* 0x022fe20000004100 */
[----:B------:R-:W-:Y:S01]  /*6f80*/  ISETP.GT.AND P6, PT, R10, 0x8, PT ;  /* 0x000000080a00780c */ /* 0x000fe20003fc4270 */
        /* <DEDUP_REMOVED lines=14> */
.L_x_192:
[----:B------:R-:W-:Y:S05]  /*7070*/  BSYNC B0 ;  /* 0x0000000000007941 */ /* 0x000fea0003800000 */
.L_x_191:
        /* <DEDUP_REMOVED lines=14> */
.L_x_194:
[----:B------:R-:W-:Y:S05]  /*7160*/  BSYNC B0 ;  /* 0x0000000000007941 */ /* 0x000fea0003800000 */
.L_x_193:
        /* <DEDUP_REMOVED lines=14> */
.L_x_196:
[----:B------:R-:W-:Y:S05]  /*7250*/  BSYNC B0 ;  /* 0x0000000000007941 */ /* 0x000fea0003800000 */
.L_x_195:
        /* <DEDUP_REMOVED lines=14> */
.L_x_198:
[----:B------:R-:W-:Y:S05]  /*7340*/  BSYNC B0 ;  /* 0x0000000000007941 */ /* 0x000fea0003800000 */
.L_x_197:
[----:B-1---5:R-:W-:Y:S01]  /*7350*/  HADD2.F32 R13, -RZ, R12.H0_H0 ;  /* 0x2000000cff0d7230 */ /* 0x022fe20000004100 */
[----:B------:R-:W-:Y:S01]  /*7360*/  ISETP.GT.AND P6, PT, R10, 0x10, PT ;  /* 0x000000100a00780c */ /* 0x000fe20003fc4270 */
        /* <DEDUP_REMOVED lines=13> */
.L_x_200:
[----:B------:R-:W-:Y:S05]  /*7440*/  BSYNC B0 ;  /* 0x0000000000007941 */ /* 0x000fea0003800000 */
.L_x_199:
        /* <DEDUP_REMOVED lines=14> */
.L_x_202:
[----:B------:R-:W-:Y:S05]  /*7530*/  BSYNC B0 ;  /* 0x0000000000007941 */ /* 0x000fea0003800000 */
.L_x_201:
        /* <DEDUP_REMOVED lines=14> */
.L_x_204:
[----:B------:R-:W-:Y:S05]  /*7620*/  BSYNC B0 ;  /* 0x0000000000007941 */ /* 0x000fea0003800000 */
.L_x_203:
        /* <DEDUP_REMOVED lines=14> */
.L_x_206:
[----:B------:R-:W-:Y:S05]  /*7710*/  BSYNC B0 ;  /* 0x0000000000007941 */ /* 0x000fea0003800000 */
.L_x_205:
        /* <DEDUP_REMOVED lines=15> */
.L_x_208:
[----:B------:R-:W-:Y:S05]  /*7810*/  BSYNC B0 ;  /* 0x0000000000007941 */ /* 0x000fea0003800000 */
.L_x_207:
        /* <DEDUP_REMOVED lines=14> */
.L_x_210:
[----:B------:R-:W-:Y:S05]  /*7900*/  BSYNC B0 ;  /* 0x0000000000007941 */ /* 0x000fea0003800000 */
.L_x_209:
        /* <DEDUP_REMOVED lines=15> */
.L_x_212:
[----:B------:R-:W-:Y:S05]  /*7a00*/  BSYNC B0 ;  /* 0x0000000000007941 */ /* 0x000fea0003800000 */
.L_x_211:
        /* <DEDUP_REMOVED lines=14> */
.L_x_214:
[----:B------:R-:W-:Y:S05]  /*7af0*/  BSYNC B0 ;  /* 0x0000000000007941 */ /* 0x000fea0003800000 */
.L_x_213:
[----:B-1---5:R-:W-:Y:S01]  /*7b00*/  HADD2.F32 R13, -RZ, R12.H0_H0 ;  /* 0x2000000cff0d7230 */ /* 0x022fe20000004100 */
[----:B------:R-:W-:Y:S01]  /*7b10*/  ISETP.GT.AND P6, PT, R10, 0x20, PT ;  /* 0x000000200a00780c */ /* 0x000fe20003fc4270 */
[----:B------:R-:W-:Y:S03]  /*7b20*/  BSSY B0, `(.L_x_215) ;  /* 0x000000a000007945 */ /* 0x000fe60003800000 */
[----:B------:R-:W-:-:S04]  /*7b30*/  FMUL R20, R13, R14 ;  /* 0x0000000e0d147220 */ /* 0x000fc80000400000 */
[----:B------:R-:W-:-:S05]  /*7b40*/  FFMA R20, R41, R11, R20 ;  /* 0x0000000b29147223 */ /* 0x000fca0000000014 */
[----:B------:R-:W-:-:S05]  /*7b50*/  F2FP.F16.F32.PACK_AB R20, RZ, R20 ;  /* 0x00000014ff14723e */ /* 0x000fca00000000ff */
[----:B------:R1:W-:Y:S01]  /*7b60*/  @P5 STG.E.U16 desc[UR12][R24.64], R20 ;  /* 0x0000001418005986 */ /* 0x0003e2000c10150c */
[----:B------:R-:W-:-:S13]  /*7b70*/  ISETP.GT.AND P5, PT, R0, 0xc8, P6 ;  /* 0x000000c80000780c */ /* 0x000fda00037a4270 */
[----:B-1----:R-:W-:Y:S05]  /*7b80*/  @!P5 BRA `(.L_x_216) ;  /* 0x00000000000cd947 */ /* 0x002fea0003800000 */
[----:B------:R-:W-:-:S04]  /*7b90*/  IADD3 R12, P6, R8, UR14, RZ ;  /* 0x0000000e080c7c10 */ /* 0x000fc8000ffde0ff */
[----:B------:R-:W-:-:S05]  /*7ba0*/  IADD3.X R13, R9, UR4, RZ, P6, !PT ;  /* 0x00000004090d7c10 */ /* 0x000fca000b7fe4ff */
[----:B------:R1:W5:Y:S04]  /*7bb0*/  LDG.E.LTC128B.U16 R12, desc[UR12][R12.64] ;  /* 0x0000000c0c0c7981 */ /* 0x000368000c1e1520 */
.L_x_216:
[----:B------:R-:W-:Y:S05]  /*7bc0*/  BSYNC B0 ;  /* 0x0000000000007941 */ /* 0x000fea0003800000 */
.L_x_215:
        /* <DEDUP_REMOVED lines=12> */
.L_x_218:
[----:B------:R-:W-:Y:S05]  /*7c90*/  BSYNC B0 ;  /* 0x0000000000007941 */ /* 0x000fea0003800000 */
.L_x_217:
        /* <DEDUP_REMOVED lines=15> */
.L_x_220:
[----:B------:R-:W-:Y:S05]  /*7d90*/  BSYNC B0 ;  /* 0x0000000000007941 */ /* 0x000fea0003800000 */
.L_x_219:
[----:B-1---5:R-:W-:Y:S01]  /*7da0*/  HADD2.F32 R13, -RZ, R12.H0_H0 ;  /* 0x2000000cff0d7230 */ /* 0x022fe20000004100 */
        /* <DEDUP_REMOVED lines=12> */
.L_x_222:
[----:B------:R-:W-:Y:S05]  /*7e70*/  BSYNC B0 ;  /* 0x0000000000007941 */ /* 0x000fea0003800000 */
.L_x_221:
[----:B-1---5:R-:W-:Y:S01]  /*7e80*/  HADD2.F32 R13, -RZ, R12.H0_H0 ;  /* 0x2000000cff0d7230 */ /* 0x022fe20000004100 */
[----:B------:R-:W-:Y:S01]  /*7e90*/  ISETP.GT.AND P6, PT, R10, 0x28, PT ;  /* 0x000000280a00780c */ /* 0x000fe20003fc4270 */
[----:B------:R-:W-:Y:S03]  /*7ea0*/  BSSY B0, `(.L_x_223) ;  /* 0x000000c000007945 */ /* 0x000fe60003800000 */
[----:B------:R-:W-:Y:S01]  /*7eb0*/  FMUL R10, R13, R14 ;  /* 0x0000000e0d0a7220 */ /* 0x000fe20000400000 */
[----:B------:R-:W-:-:S03]  /*7ec0*/  ISETP.GT.AND P6, PT, R0, 0xc8, P6 ;  /* 0x000000c80000780c */ /* 0x000fc600037c4270 */
[----:B------:R-:W-:-:S05]  /*7ed0*/  FFMA R10, R45, R11, R10 ;  /* 0x0000000b2d0a7223 */ /* 0x000fca000000000a */
[----:B------:R-:W-:-:S04]  /*7ee0*/  F2FP.F16.F32.PACK_AB R10, RZ, R10 ;  /* 0x0000000aff0a723e */ /* 0x000fc800000000ff */
[----:B------:R-:W-:Y:S02]  /*7ef0*/  PRMT R13, R10, 0x7610, R13 ;  /* 0x000076100a0d7816 */ /* 0x000fe4000000000d */
[----:B------:R-:W-:-:S03]  /*7f00*/  PRMT R10, R12, 0x7610, R10 ;  /* 0x000076100c0a7816 */ /* 0x000fc6000000000a */
[----:B------:R1:W-:Y:S01]  /*7f10*/  @P5 STG.E.U16 desc[UR12][R18.64], R13 ;  /* 0x0000000d12005986 */ /* 0x0003e2000c10150c */
[----:B------:R-:W-:Y:S05]  /*7f20*/  @!P6 BRA `(.L_x_224) ;  /* 0x00000000000ce947 */ /* 0x000fea0003800000 */
[----:B------:R-:W-:-:S04]  /*7f30*/  IADD3 R12, P5, R8, UR10, RZ ;  /* 0x0000000a080c7c10 */ /* 0x000fc8000ffbe0ff */
[----:B-1----:R-:W-:-:S05]  /*7f40*/  IADD3.X R13, R9, UR4, RZ, P5, !PT ;  /* 0x00000004090d7c10 */ /* 0x002fca000affe4ff */
[----:B------:R3:W5:Y:S04]  /*7f50*/  LDG.E.LTC128B.U16 R10, desc[UR12][R12.64] ;  /* 0x0000000c0c0a7981 */ /* 0x000768000c1e1520 */
.L_x_224:
[----:B------:R-:W-:Y:S05]  /*7f60*/  BSYNC B0 ;  /* 0x0000000000007941 */ /* 0x000fea0003800000 */
.L_x_223:
[----:B-1-3-5:R-:W-:Y:S01]  /*7f70*/  HADD2.F32 R13, -RZ, R10.H0_H0 ;  /* 0x2000000aff0d7230 */ /* 0x02afe20000004100 */
[----:B------:R-:W-:Y:S01]  /*7f80*/  IADD3 R12, P5, R6, R101, RZ ;  /* 0x00000065060c7210 */ /* 0x000fe20007fbe0ff */
[----:B------:R-:W-:Y:S01]  /*7f90*/  BSSY B0, `(.L_x_225) ;  /* 0x000000b000007945 */ /* 0x000fe20003800000 */
[----:B------:R-:W-:Y:S02]  /*7fa0*/  ISETP.GT.AND P4, PT, R0, 0xc8, P4 ;  /* 0x000000c80000780c */ /* 0x000fe40002784270 */
[----:B------:R-:W-:-:S04]  /*7fb0*/  FMUL R13, R13, R14 ;  /* 0x0000000e0d0d7220 */ /* 0x000fc80000400000 */
[----:B------:R-:W-:-:S05]  /*7fc0*/  FFMA R13, R46, R11, R13 ;  /* 0x0000000b2e0d7223 */ /* 0x000fca000000000d */
[----:B------:R-:W-:Y:S01]  /*7fd0*/  F2FP.F16.F32.PACK_AB R15, RZ, R13 ;  /* 0x0000000dff0f723e */ /* 0x000fe200000000ff */
[----:B------:R-:W-:-:S05]  /*7fe0*/  IMAD.X R13, R7, 0x1, R21, P5 ;  /* 0x00000001070d7824 */ /* 0x000fca00028e0615 */
[----:B------:R1:W-:Y:S01]  /*7ff0*/  @P6 STG.E.U16 desc[UR12][R12.64], R15 ;  /* 0x0000000f0c006986 */ /* 0x0003e2000c10150c */
[----:B------:R-:W-:Y:S05]  /*8000*/  @!P4 BRA `(.L_x_226) ;  /* 0x00000000000cc947 */ /* 0x000fea0003800000 */
[----:B-1----:R-:W-:-:S04]  /*8010*/  IADD3 R12, P5, R8, UR9, RZ ;  /* 0x00000009080c7c10 */ /* 0x002fc8000ffbe0ff */
[----:B------:R-:W-:-:S05]  /*8020*/  IADD3.X R13, R9, UR4, RZ, P5, !PT ;  /* 0x00000004090d7c10 */ /* 0x000fca000affe4ff */
[----:B------:R3:W5:Y:S04]  /*8030*/  LDG.E.LTC128B.U16 R10, desc[UR12][R12.64] ;  /* 0x0000000c0c0a7981 */ /* 0x000768000c1e1520 */
.L_x_226:
[----:B------:R-:W-:Y:S05]  /*8040*/  BSYNC B0 ;  /* 0x0000000000007941 */ /* 0x000fea0003800000 */
.L_x_225:
[----:B-1-3-5:R-:W-:Y:S01]  /*8050*/  HADD2.F32 R13, -RZ, R10.H0_H0 ;  /* 0x2000000aff0d7230 */ /* 0x02afe20000004100 */
[----:B------:R-:W-:Y:S01]  /*8060*/  ISETP.GT.AND P5, PT, R0, 0xc0, P3 ;  /* 0x000000c00000780c */ /* 0x000fe20001fa4270 */
[----:B------:R-:W-:Y:S03]  /*8070*/  BSSY B0, `(.L_x_227) ;  /* 0x000000b000007945 */ /* 0x000fe60003800000 */
[----:B------:R-:W-:-:S04]  /*8080*/  FMUL R12, R13, R14 ;  /* 0x0000000e0d0c7220 */ /* 0x000fc80000400000 */
[----:B------:R-:W-:Y:S01]  /*8090*/  FFMA R47, R47, R11, R12 ;  /* 0x0000000b2f2f7223 */ /* 0x000fe2000000000c */
[----:B------:R-:W-:-:S04]  /*80a0*/  IADD3 R12, P6, R6, R103, RZ ;  /* 0x00000067060c7210 */ /* 0x000fc80007fde0ff */
[----:B------:R-:W-:Y:S01]  /*80b0*/  F2FP.F16.F32.PACK_AB R47, RZ, R47 ;  /* 0x0000002fff2f723e */ /* 0x000fe200000000ff */
[----:B------:R-:W-:-:S05]  /*80c0*/  IMAD.X R13, R7, 0x1, R21, P6 ;  /* 0x00000001070d7824 */ /* 0x000fca00030e0615 */
[----:B------:R1:W-:Y:S01]  /*80d0*/  @P4 STG.E.U16 desc[UR12][R12.64], R47 ;  /* 0x0000002f0c004986 */ /* 0x0003e2000c10150c */
[----:B------:R-:W-:Y:S05]  /*80e0*/  @!P5 BRA `(.L_x_228) ;  /* 0x00000000000cd947 */ /* 0x000fea0003800000 */
[----:B-1----:R-:W-:-:S04]  /*80f0*/  IADD3 R12, P4, R4, UR8, RZ ;  /* 0x00000008040c7c10 */ /* 0x002fc8000ff9e0ff */
[----:B------:R-:W-:-:S05]  /*8100*/  IADD3.X R13, R5, UR4, RZ, P4, !PT ;  /* 0x00000004050d7c10 */ /* 0x000fca000a7fe4ff */
[----:B------:R3:W5:Y:S04]  /*8110*/  LDG.E.LTC128B.U16 R10, desc[UR12][R12.64] ;  /* 0x0000000c0c0a7981 */ /* 0x000768000c1e1520 */
.L_x_228:
[----:B------:R-:W-:Y:S05]  /*8120*/  BSYNC B0 ;  /* 0x0000000000007941 */ /* 0x000fea0003800000 */
.L_x_227:
        /* <DEDUP_REMOVED lines=13> */
.L_x_230:
[----:B------:R-:W-:Y:S05]  /*8200*/  BSYNC B0 ;  /* 0x0000000000007941 */ /* 0x000fea0003800000 */
.L_x_229:
        /* <DEDUP_REMOVED lines=13> */
.L_x_232:
[----:B------:R-:W-:Y:S05]  /*82e0*/  BSYNC B0 ;  /* 0x0000000000007941 */ /* 0x000fea0003800000 */
.L_x_231:
        /* <DEDUP_REMOVED lines=13> */
.L_x_234:
[----:B------:R-:W-:Y:S05]  /*83c0*/  BSYNC B0 ;  /* 0x0000000000007941 */ /* 0x000fea0003800000 */
.L_x_233:
        /* <DEDUP_REMOVED lines=13> */
.L_x_236:
[----:B------:R-:W-:Y:S05]  /*84a0*/  BSYNC B0 ;  /* 0x0000000000007941 */ /* 0x000fea0003800000 */
.L_x_235:
[----:B-1-3-5:R-:W-:Y:S01]  /*84b0*/  HADD2.F32 R13, -RZ, R10.H0_H0 ;  /* 0x2000000aff0d7230 */ /* 0x02afe20000004100 */
[----:B------:R-:W-:Y:S01]  /*84c0*/  IADD3 R12, P4, R2, R109, RZ ;  /* 0x0000006d020c7210 */ /* 0x000fe20007f9e0ff */
[----:B------:R-:W-:Y:S01]  /*84d0*/  BSSY B0, `(.L_x_237) ;  /* 0x000000b000007945 */ /* 0x000fe20003800000 */
[----:B------:R-:W-:Y:S02]  /*84e0*/  ISETP.GT.AND P2, PT, R0, 0xc0, P0 ;  /* 0x000000c00000780c */ /* 0x000fe40000744270 */
[----:B------:R-:W-:-:S04]  /*84f0*/  FMUL R13, R13, R14 ;  /* 0x0000000e0d0d7220 */ /* 0x000fc80000400000 */
[----:B------:R-:W-:-:S05]  /*8500*/  FFMA R13, R52, R11, R13 ;  /* 0x0000000b340d7223 */ /* 0x000fca000000000d */
[----:B------:R-:W-:Y:S01]  /*8510*/  F2FP.F16.F32.PACK_AB R15, RZ, R13 ;  /* 0x0000000dff0f723e */ /* 0x000fe200000000ff */
[----:B------:R-:W-:Y:S01]  /*8520*/  IMAD.X R13, R3, 0x1, R21, P4 ;  /* 0x00000001030d7824 */ /* 0x000fe200020e0615 */
[----:B--2---:R-:W-:-:S04]  /*8530*/  IADD3 R4, P4, R4, UR5, RZ ;  /* 0x0000000504047c10 */ /* 0x004fc8000ff9e0ff */
[----:B------:R1:W-:Y:S01]  /*8540*/  @P3 STG.E.U16 desc[UR12][R12.64], R15 ;  /* 0x0000000f0c003986 */ /* 0x0003e2000c10150c */
[----:B------:R-:W-:Y:S01]  /*8550*/  IADD3.X R5, R5, UR4, RZ, P4, !PT ;  /* 0x0000000405057c10 */ /* 0x000fe2000a7fe4ff */
[----:B------:R-:W-:Y:S07]  /*8560*/  @!P2 BRA `(.L_x_238) ;  /* 0x000000000004a947 */ /* 0x000fee0003800000 */
[----:B------:R2:W5:Y:S02]  /*8570*/  LDG.E.LTC128B.U16 R10, desc[UR12][R4.64] ;  /* 0x0000000c040a7981 */ /* 0x000564000c1e1520 */
.L_x_238:
[----:B------:R-:W-:Y:S05]  /*8580*/  BSYNC B0 ;  /* 0x0000000000007941 */ /* 0x000fea0003800000 */
.L_x_237:
[----:B--2--5:R-:W-:Y:S01]  /*8590*/  HADD2.F32 R5, -RZ, R10.H0_H0 ;  /* 0x2000000aff057230 */ /* 0x024fe20000004100 */
[----:B------:R-:W-:Y:S01]  /*85a0*/  IADD3 R2, P3, R2, R111, RZ ;  /* 0x0000006f02027210 */ /* 0x000fe20007f7e0ff */
[----:B------:R-:W-:Y:S01]  /*85b0*/  BSSY B0, `(.L_x_239) ;  /* 0x000000b000007945 */ /* 0x000fe20003800000 */
[----:B------:R-:W-:Y:S02]  /*85c0*/  ISETP.GT.AND P1, PT, R0, 0xc8, P1 ;  /* 0x000000c80000780c */ /* 0x000fe40000f24270 */
[----:B------:R-:W-:Y:S01]  /*85d0*/  FMUL R4, R5, R14 ;  /* 0x0000000e05047220 */ /* 0x000fe20000400000 */
[----:B------:R-:W-:-:S03]  /*85e0*/  IMAD.X R3, R3, 0x1, R21, P3 ;  /* 0x0000000103037824 */ /* 0x000fc600018e0615 */
[----:B------:R-:W-:-:S05]  /*85f0*/  FFMA R4, R53, R11, R4 ;  /* 0x0000000b35047223 */ /* 0x000fca0000000004 */
[----:B------:R-:W-:-:S05]  /*8600*/  F2FP.F16.F32.PACK_AB R4, RZ, R4 ;  /* 0x00000004ff04723e */ /* 0x000fca00000000ff */
[----:B------:R2:W-:Y:S01]  /*8610*/  @P2 STG.E.U16 desc[UR12][R2.64], R4 ;  /* 0x0000000402002986 */ /* 0x0005e2000c10150c */
[----:B------:R-:W-:Y:S05]  /*8620*/  @!P1 BRA `(.L_x_240) ;  /* 0x00000000000c9947 */ /* 0x000fea0003800000 */
[----:B--2---:R-:W-:-:S04]  /*8630*/  IADD3 R2, P2, R8, UR6, RZ ;  /* 0x0000000608027c10 */ /* 0x004fc8000ff5e0ff */
[----:B------:R-:W-:-:S05]  /*8640*/  IADD3.X R3, R9, UR4, RZ, P2, !PT ;  /* 0x0000000409037c10 */ /* 0x000fca00097fe4ff */
[----:B------:R3:W5:Y:S04]  /*8650*/  LDG.E.LTC128B.U16 R10, desc[UR12][R2.64] ;  /* 0x0000000c020a7981 */ /* 0x000768000c1e1520 */
.L_x_240:
[----:B------:R-:W-:Y:S05]  /*8660*/  BSYNC B0 ;  /* 0x0000000000007941 */ /* 0x000fea0003800000 */
.L_x_239:
[----:B--23-5:R-:W-:Y:S01]  /*8670*/  HADD2.F32 R3, -RZ, R10.H0_H0 ;  /* 0x2000000aff037230 */ /* 0x02cfe20000004100 */
[----:B------:R-:W-:Y:S01]  /*8680*/  IADD3 R2, P2, R6, R109, RZ ;  /* 0x0000006d06027210 */ /* 0x000fe20007f5e0ff */
[----:B------:R-:W-:Y:S01]  /*8690*/  BSSY B0, `(.L_x_241) ;  /* 0x000000c000007945 */ /* 0x000fe20003800000 */
[----:B------:R-:W-:Y:S02]  /*86a0*/  ISETP.GT.AND P0, PT, R0, 0xc8, P0 ;  /* 0x000000c80000780c */ /* 0x000fe40000704270 */
[----:B------:R-:W-:-:S04]  /*86b0*/  FMUL R3, R3, R14 ;  /* 0x0000000e03037220 */ /* 0x000fc80000400000 */
[----:B------:R-:W-:-:S05]  /*86c0*/  FFMA R3, R54, R11, R3 ;  /* 0x0000000b36037223 */ /* 0x000fca0000000003 */
[----:B------:R-:W-:Y:S01]  /*86d0*/  F2FP.F16.F32.PACK_AB R5, RZ, R3 ;  /* 0x00000003ff05723e */ /* 0x000fe200000000ff */
[----:B------:R-:W-:Y:S01]  /*86e0*/  IMAD.X R3, R7, 0x1, R21, P2 ;  /* 0x0000000107037824 */ /* 0x000fe200010e0615 */
[----:B------:R-:W-:Y:S02]  /*86f0*/  IADD3 R4, P2, R8, UR5, RZ ;  /* 0x0000000508047c10 */ /* 0x000fe4000ff5e0ff */
[----:B------:R-:W-:Y:S02]  /*8700*/  PRMT R0, R5, 0x7610, R0 ;  /* 0x0000761005007816 */ /* 0x000fe40000000000 */
[----:B------:R-:W-:-:S03]  /*8710*/  IADD3.X R5, R9, UR4, RZ, P2, !PT ;  /* 0x0000000409057c10 */ /* 0x000fc600097fe4ff */
[----:B------:R2:W-:Y:S01]  /*8720*/  @P1 STG.E.U16 desc[UR12][R2.64], R0 ;  /* 0x0000000002001986 */ /* 0x0005e2000c10150c */
[----:B------:R-:W-:Y:S05]  /*8730*/  @!P0 BRA `(.L_x_242) ;  /* 0x0000000000048947 */ /* 0x000fea0003800000 */
[----:B------:R3:W5:Y:S02]  /*8740*/  LDG.E.LTC128B.U16 R10, desc[UR12][R4.64] ;  /* 0x0000000c040a7981 */ /* 0x000764000c1e1520 */
.L_x_242:
[----:B------:R-:W-:Y:S05]  /*8750*/  BSYNC B0 ;  /* 0x0000000000007941 */ /* 0x000fea0003800000 */
.L_x_241:
[----:B--2--5:R-:W-:Y:S01]  /*8760*/  HADD2.F32 R3, -RZ, R10.H0_H0 ;  /* 0x2000000aff037230 */ /* 0x024fe20000004100 */
[----:B------:R-:W-:-:S04]  /*8770*/  IADD3 R2, P1, R6, R111, RZ ;  /* 0x0000006f06027210 */ /* 0x000fc80007f3e0ff */
[----:B------:R-:W-:-:S04]  /*8780*/  FMUL R14, R3, R14 ;  /* 0x0000000e030e7220 */ /* 0x000fc80000400000 */
[----:B------:R-:W-:Y:S01]  /*8790*/  FFMA R14, R55, R11, R14 ;  /* 0x0000000b370e7223 */ /* 0x000fe2000000000e */
[----:B------:R-:W-:Y:S06]  /*87a0*/  @!P0 EXIT ;  /* 0x000000000000894d */ /* 0x000fec0003800000 */
[----:B------:R-:W-:Y:S01]  /*87b0*/  F2FP.F16.F32.PACK_AB R14, RZ, R14 ;  /* 0x0000000eff0e723e */ /* 0x000fe200000000ff */
[----:B------:R-:W-:-:S05]  /*87c0*/  IMAD.X R3, R7, 0x1, R21, P1 ;  /* 0x0000000107037824 */ /* 0x000fca00008e0615 */
[----:B------:R-:W-:Y:S01]  /*87d0*/  STG.E.U16 desc[UR12][R2.64], R14 ;  /* 0x0000000e02007986 */ /* 0x000fe2000c10150c */
[----:B------:R-:W-:Y:S05]  /*87e0*/  EXIT ;  /* 0x000000000000794d */ /* 0x000fea0003800000 */
.L_x_22:
[----:B------:R-:W-:Y:S01]  /*87f0*/  ULDC.64 UR4, c[0x0][0x5c8] ;  /* 0x0001720000047ab9 */ /* 0x000fe20000000a00 */
[-C--:B------:R-:W-:Y:S01]  /*8800*/  FMUL R120, R120, R11.reuse ;  /* 0x0000000b78787220 */ /* 0x080fe20000400000 */
[----:B------:R-:W-:Y:S01]  /*8810*/  LEA R2, P1, R18, UR4, 0x1 ;  /* 0x0000000412027c11 */ /* 0x000fe2000f8208ff */
[-C--:B------:R-:W-:Y:S01]  /*8820*/  FMUL R121, R121, R11.reuse ;  /* 0x0000000b79797220 */ /* 0x080fe20000400000 */
[----:B------:R-:W-:Y:S01]  /*8830*/  ISETP.GT.AND P4, PT, R10, 0x1, PT ;  /* 0x000000010a00780c */ /* 0x000fe20003f84270 */
[-C--:B------:R-:W-:Y:S01]  /*8840*/  FMUL R122, R122, R11.reuse ;  /* 0x0000000b7a7a7220 */ /* 0x080fe20000400000 */
[----:B------:R-:W-:Y:S01]  /*8850*/  F2FP.F16.F32.PACK_AB R120, RZ, R120 ;  /* 0x00000078ff78723e */ /* 0x000fe200000000ff */
[-C--:B------:R-:W-:Y:S01]  /*8860*/  FMUL R123, R123, R11.reuse ;  /* 0x0000000b7b7b7220 */ /* 0x080fe20000400000 */
[----:B------:R-:W-:Y:S01]  /*8870*/  LEA.HI.X R3, R18, UR5, R21, 0x1, P1 ;  /* 0x0000000512037c11 */ /* 0x000fe200088f0c15 */
[-C--:B------:R-:W-:Y:S01]  /*8880*/  FMUL R124, R124, R11.reuse ;  /* 0x0000000b7c7c7220 */ /* 0x080fe20000400000 */
[----:B------:R-:W-:Y:S01]  /*8890*/  ISETP.GT.AND P2, PT, R10, RZ, PT ;  /* 0x000000ff0a00720c */ /* 0x000fe20003f44270 */
[-C--:B------:R-:W-:Y:S01]  /*88a0*/  FMUL R125, R125, R11.reuse ;  /* 0x0000000b7d7d7220 */ /* 0x080fe20000400000 */
[C---:B------:R-:W-:Y:S01]  /*88b0*/  ISETP.GT.AND P1, PT, R0.reuse, RZ, P4 ;  /* 0x000000ff0000720c */ /* 0x040fe20002724270 */
[----:B------:R-:W-:Y:S01]  /*88c0*/  @P0 STG.E.U16 desc[UR12][R2.64], R120 ;  /* 0x0000007802000986 */ /* 0x000fe2000c10150c */
[----:B------:R-:W-:Y:S01]  /*88d0*/  ISETP.GT.AND P2, PT, R0, 0x8, P2 ;  /* 0x000000080000780c */ /* 0x000fe20001744270 */
[-C--:B------:R-:W-:Y:S01]  /*88e0*/  FMUL R126, R126, R11.reuse ;  /* 0x0000000b7e7e7220 */ /* 0x080fe20000400000 */
[----:B------:R-:W-:Y:S01]  /*88f0*/  ISETP.GT.AND P0, PT, R0, 0x8, P4 ;  /* 0x000000080000780c */ /* 0x000fe20002704270 */
[-C--:B------:R-:W-:Y:S01]  /*8900*/  FMUL R127, R127, R11.reuse ;  /* 0x0000000b7f7f7220 */ /* 0x080fe20000400000 */
[----:B------:R-:W-:Y:S01]  /*8910*/  SHF.L.U64.HI R15, R16, 0x1, R15 ;  /* 0x00000001100f7819 */ /* 0x000fe2000001020f */
[-C--:B------:R-:W-:Y:S01]  /*8920*/  FMUL R128, R128, R11.reuse ;  /* 0x0000000b80807220 */ /* 0x080fe20000400000 */
[----:B------:R-:W-:Y:S01]  /*8930*/  LEA R4, P3, R16, R2, 0x1 ;  /* 0x0000000210047211 */ /* 0x000fe200078608ff */
[----:B------:R-:W-:Y:S01]  /*8940*/  FMUL R129, R129, R11 ;  /* 0x0000000b81817220 */ /* 0x000fe20000400000 */
[----:B------:R-:W-:Y:S01]  /*8950*/  F2FP.F16.F32.PACK_AB R121, RZ, R121 ;  /* 0x00000079ff79723e */ /* 0x000fe200000000ff */
[----:B------:R-:W-:Y:S01]  /*8960*/  FMUL R130, R130, R11 ;  /* 0x0000000b82827220 */ /* 0x000fe20000400000 */
[----:B------:R-:W-:Y:S01]  /*8970*/  F2FP.F16.F32.PACK_AB R122, RZ, R122 ;  /* 0x0000007aff7a723e */ /* 0x000fe200000000ff */
[----:B------:R-:W-:Y:S01]  /*8980*/  IMAD.X R5, R15, 0x1, R3, P3 ;  /* 0x000000010f057824 */ /* 0x000fe200018e0603 */
[----:B------:R-:W-:Y:S01]  /*8990*/  F2FP.F16.F32.PACK_AB R123, RZ, R123 ;  /* 0x0000007bff7b723e */ /* 0x000fe200000000ff */
[----:B------:R-:W-:Y:S01]  /*89a0*/  @P1 STG.E.U16 desc[UR12][R2.64+0x2], R121 ;  /* 0x0000027902001986 */ /* 0x000fe2000c10150c */
[C---:B------:R-:W-:Y:S01]  /*89b0*/  ISETP.GT.AND P5, PT, R10.reuse, 0x8, PT ;  /* 0x000000080a00780c */ /* 0x040fe20003fa4270 */
[-C--:B------:R-:W-:Y:S01]  /*89c0*/  FMUL R131, R131, R11.reuse ;  /* 0x0000000b83837220 */ /* 0x080fe20000400000 */
[----:B------:R-:W-:Y:S01]  /*89d0*/  ISETP.GT.AND P4, PT, R10, 0x9, PT ;  /* 0x000000090a00780c */ /* 0x000fe20003f84270 */
[----:B------:R-:W-:Y:S01]  /*89e0*/  @P2 STG.E.U16 desc[UR12][R4.64], R122 ;  /* 0x0000007a04002986 */ /* 0x000fe2000c10150c */
[----:B------:R-:W-:Y:S01]  /*89f0*/  ISETP.GT.AND P1, PT, R0, RZ, P5 ;  /* 0x000000ff0000720c */ /* 0x000fe20002f24270 */
[----:B------:R-:W-:Y:S01]  /*8a00*/  IMAD.SHL.U32 R9, R12, 0x80, RZ ;  /* 0x000000800c097824 */ /* 0x000fe200078e00ff */
[C---:B------:R-:W-:Y:S01]  /*8a10*/  ISETP.GT.AND P2, PT, R0.reuse, RZ, P4 ;  /* 0x000000ff0000720c */ /* 0x040fe20002744270 */
[----:B------:R-:W-:Y:S01]  /*8a20*/  @P0 STG.E.U16 desc[UR12][R4.64+0x2], R123 ;  /* 0x0000027b04000986 */ /* 0x000fe2000c10150c */
[----:B------:R-:W-:Y:S01]  /*8a30*/  ISETP.GT.AND P0, PT, R0, 0x8, P5 ;  /* 0x000000080000780c */ /* 0x000fe20002f04270 */
[-C--:B------:R-:W-:Y:S01]  /*8a40*/  FMUL R132, R132, R11.reuse ;  /* 0x0000000b84847220 */ /* 0x080fe20000400000 */
[----:B------:R-:W-:Y:S01]  /*8a50*/  F2FP.F16.F32.PACK_AB R124, RZ, R124 ;  /* 0x0000007cff7c723e */ /* 0x000fe200000000ff */
[----:B------:R-:W-:Y:S01]  /*8a60*/  FMUL R133, R133, R11 ;  /* 0x0000000b85857220 */ /* 0x000fe20000400000 */
[----:B------:R-:W-:Y:S01]  /*8a70*/  F2FP.F16.F32.PACK_AB R125, RZ, R125 ;  /* 0x0000007dff7d723e */ /* 0x000fe200000000ff */
[-C--:B------:R-:W-:Y:S01]  /*8a80*/  FMUL R134, R134, R11.reuse ;  /* 0x0000000b86867220 */ /* 0x080fe20000400000 */
[----:B------:R-:W-:Y:S01]  /*8a90*/  F2FP.F16.F32.PACK_AB R126, RZ, R126 ;  /* 0x0000007eff7e723e */ /* 0x000fe200000000ff */
[-C--:B------:R-:W-:Y:S01]  /*8aa0*/  FMUL R135, R135, R11.reuse ;  /* 0x0000000b87877220 */ /* 0x080fe20000400000 */
[----:B------:R-:W-:Y:S01]  /*8ab0*/  ISETP.GT.AND P3, PT, R10, 0x10, PT ;  /* 0x000000100a00780c */ /* 0x000fe20003f64270 */
[----:B------:R-:W-:Y:S01]  /*8ac0*/  @P1 STG.E.U16 desc[UR12][R2.64+0x10], R124 ;  /* 0x0000107c02001986 */ /* 0x000fe2000c10150c */
[----:B------:R-:W-:Y:S01]  /*8ad0*/  ISETP.GT.AND P1, PT, R0, 0x8, P4 ;  /* 0x000000080000780c */ /* 0x000fe20002724270 */
[----:B------:R-:W-:Y:S01]  /*8ae0*/  FMUL R136, R136, R11 ;  /* 0x0000000b88887220 */ /* 0x000fe20000400000 */
[----:B------:R-:W-:Y:S01]  /*8af0*/  F2FP.F16.F32.PACK_AB R127, RZ, R127 ;  /* 0x0000007fff7f723e */ /* 0x000fe200000000ff */
[----:B------:R-:W-:Y:S01]  /*8b00*/  @P2 STG.E.U16 desc[UR12][R2.64+0x12], R125 ;  /* 0x0000127d02002986 */ /* 0x000fe2000c10150c */
[----:B------:R-:W-:Y:S01]  /*8b10*/  F2FP.F16.F32.PACK_AB R128, RZ, R128 ;  /* 0x00000080ff80723e */ /* 0x000fe200000000ff */
[-C--:B------:R-:W-:Y:S01]  /*8b20*/  FMUL R137, R137, R11.reuse ;  /* 0x0000000b89897220 */ /* 0x080fe20000400000 */
[----:B------:R-:W-:Y:S01]  /*8b30*/  ISETP.GT.AND P2, PT, R10, 0x11, PT ;  /* 0x000000110a00780c */ /* 0x000fe20003f44270 */
[----:B------:R-:W-:Y:S01]  /*8b40*/  @P0 STG.E.U16 desc[UR12][R4.64+0x10], R126 ;  /* 0x0000107e04000986 */ /* 0x000fe2000c10150c */
[----:B------:R-:W-:Y:S01]  /*8b50*/  ISETP.GT.AND P0, PT, R0, RZ, P3 ;  /* 0x000000ff0000720c */ /* 0x000fe20001f04270 */
[----:B------:R-:W-:Y:S01]  /*8b60*/  FMUL R138, R138, R11 ;  /* 0x0000000b8a8a7220 */ /* 0x000fe20000400000 */
[----:B------:R-:W-:Y:S01]  /*8b70*/  F2FP.F16.F32.PACK_AB R129, RZ, R129 ;  /* 0x00000081ff81723e */ /* 0x000fe200000000ff */
[----:B------:R-:W-:Y:S01]  /*8b80*/  FMUL R139, R139, R11 ;  /* 0x0000000b8b8b7220 */ /* 0x000fe20000400000 */
[----:B------:R-:W-:Y:S01]  /*8b90*/  F2FP.F16.F32.PACK_AB R130, RZ, R130 ;  /* 0x00000082ff82723e */ /* 0x000fe200000000ff */
[----:B------:R-:W-:Y:S01]  /*8ba0*/  @P1 STG.E.U16 desc[UR12][R4.64+0x12], R127 ;  /* 0x0000127f04001986 */ /* 0x000fe2000c10150c */
[----:B------:R-:W-:Y:S01]  /*8bb0*/  F2FP.F16.F32.PACK_AB R131, RZ, R131 ;  /* 0x00000083ff83723e */ /* 0x000fe200000000ff */
[-C--:B------:R-:W-:Y:S01]  /*8bc0*/  FMUL R140, R140, R11.reuse ;  /* 0x0000000b8c8c7220 */ /* 0x080fe20000400000 */
[----:B------:R-:W-:Y:S01]  /*8bd0*/  SHF.L.U64.HI R13, R12, 0x7, R13 ;  /* 0x000000070c0d7819 */ /* 0x000fe2000001020d */
[-C--:B------:R-:W-:Y:S01]  /*8be0*/  FMUL R141, R141, R11.reuse ;  /* 0x0000000b8d8d7220 */ /* 0x080fe20000400000 */
[----:B------:R-:W-:Y:S01]  /*8bf0*/  LOP3.LUT R15, R9, 0x2, RZ, 0xfc, !PT ;  /* 0x00000002090f7812 */ /* 0x000fe200078efcff */
[-C--:B------:R-:W-:Y:S01]  /*8c00*/  FMUL R142, R142, R11.reuse ;  /* 0x0000000b8e8e7220 */ /* 0x080fe20000400000 */
[----:B------:R-:W-:Y:S01]  /*8c10*/  F2FP.F16.F32.PACK_AB R132, RZ, R132 ;  /* 0x00000084ff84723e */ /* 0x000fe200000000ff */
[----:B------:R0:W-:Y:S01]  /*8c20*/  @P0 STG.E.U16 desc[UR12][R2.64+0x20], R128 ;  /* 0x0000208002000986 */ /* 0x0001e2000c10150c */
[----:B------:R-:W-:Y:S01]  /*8c30*/  ISETP.GT.AND P0, PT, R0, RZ, P2 ;  /* 0x000000ff0000720c */ /* 0x000fe20001704270 */
[-C--:B------:R-:W-:Y:S01]  /*8c40*/  FMUL R143, R143, R11.reuse ;  /* 0x0000000b8f8f7220 */ /* 0x080fe20000400000 */
[----:B------:R-:W-:Y:S01]  /*8c50*/  ISETP.GT.AND P1, PT, R10, 0x19, PT ;  /* 0x000000190a00780c */ /* 0x000fe20003f24270 */
[----:B------:R-:W-:Y:S01]  /*8c60*/  FMUL R144, R144, R11 ;  /* 0x0000000b90907220 */ /* 0x000fe20000400000 */
[----:B------:R-:W-:Y:S01]  /*8c70*/  F2FP.F16.F32.PACK_AB R133, RZ, R133 ;  /* 0x00000085ff85723e */ /* 0x000fe200000000ff */
[-C--:B------:R-:W-:Y:S01]  /*8c80*/  FMUL R145, R145, R11.reuse ;  /* 0x0000000b91917220 */ /* 0x080fe20000400000 */
[----:B------:R-:W-:Y:S01]  /*8c90*/  F2FP.F16.F32.PACK_AB R134, RZ, R134 ;  /* 0x00000086ff86723e */ /* 0x000fe200000000ff */
[----:B------:R-:W-:Y:S01]  /*8ca0*/  FMUL R146, R146, R11 ;  /* 0x0000000b92927220 */ /* 0x000fe20000400000 */
[----:B------:R-:W-:Y:S01]  /*8cb0*/  F2FP.F16.F32.PACK_AB R135, RZ, R135 ;  /* 0x00000087ff87723e */ /* 0x000fe200000000ff */
[-C--:B------:R-:W-:Y:S01]  /*8cc0*/  FMUL R147, R147, R11.reuse ;  /* 0x0000000b93937220 */ /* 0x080fe20000400000 */
[----:B------:R-:W-:Y:S01]  /*8cd0*/  F2FP.F16.F32.PACK_AB R136, RZ, R136 ;  /* 0x00000088ff88723e */ /* 0x000fe200000000ff */
[----:B------:R-:W-:Y:S01]  /*8ce0*/  FMUL R148, R148, R11 ;  /* 0x0000000b94947220 */ /* 0x000fe20000400000 */
[----:B------:R-:W-:Y:S01]  /*8cf0*/  F2FP.F16.F32.PACK_AB R137, RZ, R137 ;  /* 0x00000089ff89723e */ /* 0x000fe200000000ff */
[----:B------:R1:W-:Y:S01]  /*8d00*/  @P0 STG.E.U16 desc[UR12][R2.64+0x22], R129 ;  /* 0x0000228102000986 */ /* 0x0003e2000c10150c */
[----:B------:R-:W-:Y:S01]  /*8d10*/  ISETP.GT.AND P0, PT, R0, 0x8, P3 ;  /* 0x000000080000780c */ /* 0x000fe20001f04270 */
[-C--:B------:R-:W-:Y:S01]  /*8d20*/  FMUL R149, R149, R11.reuse ;  /* 0x0000000b95957220 */ /* 0x080fe20000400000 */
[----:B------:R-:W-:Y:S01]  /*8d30*/  F2FP.F16.F32.PACK_AB R138, RZ, R138 ;  /* 0x0000008aff8a723e */ /* 0x000fe200000000ff */
[----:B------:R-:W-:Y:S01]  /*8d40*/  FMUL R150, R150, R11 ;  /* 0x0000000b96967220 */ /* 0x000fe20000400000 */
[----:B------:R-:W-:Y:S01]  /*8d50*/  F2FP.F16.F32.PACK_AB R139, RZ, R139 ;  /* 0x0000008bff8b723e */ /* 0x000fe200000000ff */
[-C--:B------:R-:W-:Y:S01]  /*8d60*/  FMUL R151, R151, R11.reuse ;  /* 0x0000000b97977220 */ /* 0x080fe20000400000 */
[----:B------:R-:W-:Y:S01]  /*8d70*/  ISETP.GT.AND P5, PT, R10, 0x28, PT ;  /* 0x000000280a00780c */ /* 0x000fe20003fa4270 */
[-C--:B------:R-:W-:Y:S01]  /*8d80*/  FMUL R88, R88, R11.reuse ;  /* 0x0000000b58587220 */ /* 0x080fe20000400000 */
[----:B------:R-:W-:Y:S01]  /*8d90*/  F2FP.F16.F32.PACK_AB R140, RZ, R140 ;  /* 0x0000008cff8c723e */ /* 0x000fe200000000ff */
[-C--:B------:R-:W-:Y:S01]  /*8da0*/  FMUL R89, R89, R11.reuse ;  /* 0x0000000b59597220 */ /* 0x080fe20000400000 */
[----:B------:R-:W-:Y:S01]  /*8db0*/  ISETP.GT.AND P4, PT, R10, 0x29, PT ;  /* 0x000000290a00780c */ /* 0x000fe20003f84270 */
[----:B------:R-:W-:Y:S01]  /*8dc0*/  FMUL R90, R90, R11 ;  /* 0x0000000b5a5a7220 */ /* 0x000fe20000400000 */
[----:B------:R-:W-:Y:S01]  /*8dd0*/  F2FP.F16.F32.PACK_AB R141, RZ, R141 ;  /* 0x0000008dff8d723e */ /* 0x000fe200000000ff */
[----:B------:R-:W-:Y:S01]  /*8de0*/  @P0 STG.E.U16 desc[UR12][R4.64+0x20], R130 ;  /* 0x0000208204000986 */ /* 0x000fe2000c10150c */
[----:B------:R-:W-:Y:S01]  /*8df0*/  ISETP.GT.AND P0, PT, R0, 0x8, P2 ;  /* 0x000000080000780c */ /* 0x000fe20001704270 */
[-C--:B------:R-:W-:Y:S01]  /*8e00*/  FMUL R91, R91, R11.reuse ;  /* 0x0000000b5b5b7220 */ /* 0x080fe20000400000 */
[----:B------:R-:W-:Y:S01]  /*8e10*/  ISETP.GT.AND P2, PT, R10, 0x18, PT ;  /* 0x000000180a00780c */ /* 0x000fe20003f44270 */
        /* <DEDUP_REMOVED lines=8> */
[----:B------:R-:W-:Y:S01]  /*8ea0*/  FMUL R96, R96, R11 ;  /* 0x0000000b60607220 */ /* 0x000fe20000400000 */
[----:B------:R-:W-:Y:S01]  /*8eb0*/  F2FP.F16.F32.PACK_AB R145, RZ, R145 ;  /* 0x00000091ff91723e */ /* 0x000fe200000000ff */
[----:B------:R-:W-:Y:S01]  /*8ec0*/  @P0 STG.E.U16 desc[UR12][R4.64+0x22], R131 ;  /* 0x0000228304000986 */ /* 0x000fe2000c10150c */
[----:B------:R-:W-:Y:S01]  /*8ed0*/  IADD3 R6, P0, R9, R2, RZ ;  /* 0x0000000209067210 */ /* 0x000fe20007f1e0ff */
[-C--:B------:R-:W-:Y:S01]  /*8ee0*/  FMUL R97, R97, R11.reuse ;  /* 0x0000000b61617220 */ /* 0x080fe20000400000 */
[----:B------:R-:W-:Y:S01]  /*8ef0*/  F2FP.F16.F32.PACK_AB R146, RZ, R146 ;  /* 0x00000092ff92723e */ /* 0x000fe200000000ff */
[----:B------:R-:W-:Y:S01]  /*8f00*/  FMUL R98, R98, R11 ;  /* 0x0000000b62627220 */ /* 0x000fe20000400000 */
[----:B------:R-:W-:Y:S01]  /*8f10*/  F2FP.F16.F32.PACK_AB R147, RZ, R147 ;  /* 0x00000093ff93723e */ /* 0x000fe200000000ff */
[--C-:B------:R-:W-:Y:S01]  /*8f20*/  IMAD.X R7, R13, 0x1, R3.reuse, P0 ;  /* 0x000000010d077824 */ /* 0x100fe200000e0603 */
[----:B------:R-:W-:Y:S01]  /*8f30*/  IADD3 R18, P0, R15, R2, RZ ;  /* 0x000000020f127210 */ /* 0x000fe20007f1e0ff */
[-C--:B------:R-:W-:Y:S01]  /*8f40*/  FMUL R99, R99, R11.reuse ;  /* 0x0000000b63637220 */ /* 0x080fe20000400000 */
[----:B------:R-:W-:Y:S01]  /*8f50*/  F2FP.F16.F32.PACK_AB R148, RZ, R148 ;  /* 0x00000094ff94723e */ /* 0x000fe200000000ff */
[----:B------:R-:W-:Y:S01]  /*8f60*/  FMUL R100, R100, R11 ;  /* 0x0000000b64647220 */ /* 0x000fe20000400000 */
[----:B------:R-:W-:Y:S01]  /*8f70*/  F2FP.F16.F32.PACK_AB R149, RZ, R149 ;  /* 0x00000095ff95723e */ /* 0x000fe200000000ff */
[----:B------:R-:W-:Y:S01]  /*8f80*/  IMAD.X R19, R13, 0x1, R3, P0 ;  /* 0x000000010d137824 */ /* 0x000fe200000e0603 */
[----:B------:R-:W-:Y:S01]  /*8f90*/  ISETP.GT.AND P0, PT, R0, RZ, P2 ;  /* 0x000000ff0000720c */ /* 0x000fe20001704270 */
[-C--:B------:R-:W-:Y:S01]  /*8fa0*/  FMUL R101, R101, R11.reuse ;  /* 0x0000000b65657220 */ /* 0x080fe20000400000 */
[----:B------:R-:W-:Y:S01]  /*8fb0*/  F2FP.F16.F32.PACK_AB R150, RZ, R150 ;  /* 0x00000096ff96723e */ /* 0x000fe200000000ff */
[----:B------:R-:W-:Y:S01]  /*8fc0*/  FMUL R102, R102, R11 ;  /* 0x0000000b66667220 */ /* 0x000fe20000400000 */
[----:B------:R-:W-:Y:S01]  /*8fd0*/  F2FP.F16.F32.PACK_AB R151, RZ, R151 ;  /* 0x00000097ff97723e */ /* 0x000fe200000000ff */
[-C--:B------:R-:W-:Y:S01]  /*8fe0*/  FMUL R103, R103, R11.reuse ;  /* 0x0000000b67677220 */ /* 0x080fe20000400000 */
[----:B------:R-:W-:Y:S01]  /*8ff0*/  LOP3.LUT R21, R9, 0x10, RZ, 0xfc, !PT ;  /* 0x0000001009157812 */ /* 0x000fe200078efcff */
[-C--:B------:R-:W-:Y:S01]  /*9000*/  FMUL R104, R104, R11.reuse ;  /* 0x0000000b68687220 */ /* 0x080fe20000400000 */
[----:B------:R-:W-:Y:S01]  /*9010*/  F2FP.F16.F32.PACK_AB R88, RZ, R88 ;  /* 0x00000058ff58723e */ /* 0x000fe200000000ff */
[-C--:B------:R-:W-:Y:S01]  /*9020*/  FMUL R105, R105, R11.reuse ;  /* 0x0000000b69697220 */ /* 0x080fe20000400000 */
[----:B------:R-:W-:Y:S01]  /*9030*/  LOP3.LUT R23, R9, 0x12, RZ, 0xfc, !PT ;  /* 0x0000001209177812 */ /* 0x000fe200078efcff */
[----:B------:R-:W-:Y:S01]  /*9040*/  FMUL R106, R106, R11 ;  /* 0x0000000b6a6a7220 */ /* 0x000fe20000400000 */
[----:B------:R-:W-:Y:S01]  /*9050*/  F2FP.F16.F32.PACK_AB R89, RZ, R89 ;  /* 0x00000059ff59723e */ /* 0x000fe200000000ff */
[----:B------:R-:W-:Y:S01]  /*9060*/  @P0 STG.E.U16 desc[UR12][R2.64+0x30], R132 ;  /* 0x0000308402000986 */ /* 0x000fe2000c10150c */
[----:B------:R-:W-:Y:S01]  /*9070*/  ISETP.GT.AND P0, PT, R0, RZ, P1 ;  /* 0x000000ff0000720c */ /* 0x000fe20000f04270 */
        /* <DEDUP_REMOVED lines=8> */
[-C--:B------:R-:W-:Y:S01]  /*9100*/  FMUL R111, R111, R11.reuse ;  /* 0x0000000b6f6f7220 */ /* 0x080fe20000400000 */
[----:B------:R-:W-:Y:S01]  /*9110*/  PRMT R8, R92, 0x7610, R8 ;  /* 0x000076105c087816 */ /* 0x000fe20000000008 */
[-C--:B------:R-:W-:Y:S01]  /*9120*/  FMUL R112, R112, R11.reuse ;  /* 0x0000000b70707220 */ /* 0x080fe20000400000 */
[----:B------:R-:W-:Y:S01]  /*9130*/  F2FP.F16.F32.PACK_AB R94, RZ, R94 ;  /* 0x0000005eff5e723e */ /* 0x000fe200000000ff */
[----:B------:R-:W-:Y:S01]  /*9140*/  @P0 STG.E.U16 desc[UR12][R2.64+0x32], R133 ;  /* 0x0000328502000986 */ /* 0x000fe2000c10150c */
[----:B------:R-:W-:Y:S01]  /*9150*/  ISETP.GT.AND P0, PT, R0, 0x8, P2 ;  /* 0x000000080000780c */ /* 0x000fe20001704270 */
        /* <DEDUP_REMOVED lines=26> */
[----:B------:R-:W-:Y:S01]  /*9300*/  @P0 STG.E.U16 desc[UR12][R4.64+0x32], R135 ;  /* 0x0000328704000986 */ /* 0x000fe2000c10150c */
[----:B------:R-:W-:Y:S01]  /*9310*/  ISETP.GT.AND P0, PT, R0, RZ, P2 ;  /* 0x000000ff0000720c */ /* 0x000fe20001704270 */
        /* <DEDUP_REMOVED lines=135> */
[----:B------:R-:W-:-:S02]  /*9b90*/  F2FP.F16.F32.PACK_AB R33, RZ, R33 ;  /* 0x00000021ff21723e */ /* 0x000fc400000000ff */
[----:B------:R-:W-:Y:S01]  /*9ba0*/  F2FP.F16.F32.PACK_AB R34, RZ, R34 ;  /* 0x00000022ff22723e */ /* 0x000fe200000000ff */
[----:B------:R-:W-:Y:S01]  /*9bb0*/  @P0 STG.E.U16 desc[UR12][R2.64+0x62], R145 ;  /* 0x0000629102000986 */ /* 0x000fe2000c10150c */
[----:B------:R-:W-:Y:S02]  /*9bc0*/  ISETP.GT.AND P0, PT, R0, 0x8, P3 ;  /* 0x000000080000780c */ /* 0x000fe40001f04270 */
[----:B------:R-:W-:Y:S02]  /*9bd0*/  F2FP.F16.F32.PACK_AB R35, RZ, R35 ;  /* 0x00000023ff23723e */ /* 0x000fe400000000ff */
[----:B------:R-:W-:Y:S02]  /*9be0*/  F2FP.F16.F32.PACK_AB R36, RZ, R36 ;  /* 0x00000024ff24723e */ /* 0x000fe400000000ff */
[----:B------:R-:W-:Y:S02]  /*9bf0*/  F2FP.F16.F32.PACK_AB R37, RZ, R37 ;  /* 0x00000025ff25723e */ /* 0x000fe400000000ff */
[----:B------:R-:W-:-:S02]  /*9c00*/  F2FP.F16.F32.PACK_AB R38, RZ, R38 ;  /* 0x00000026ff26723e */ /* 0x000fc400000000ff */
[----:B------:R-:W-:Y:S02]  /*9c10*/  F2FP.F16.F32.PACK_AB R39, RZ, R39 ;  /* 0x00000027ff27723e */ /* 0x000fe400000000ff */
[----:B------:R-:W-:Y:S01]  /*9c20*/  F2FP.F16.F32.PACK_AB R40, RZ, R40 ;  /* 0x00000028ff28723e */ /* 0x000fe200000000ff */
[----:B------:R-:W-:Y:S01]  /*9c30*/  @P0 STG.E.U16 desc[UR12][R4.64+0x60], R146 ;  /* 0x0000609204000986 */ /* 0x000fe2000c10150c */
[----:B------:R-:W-:Y:S02]  /*9c40*/  ISETP.GT.AND P0, PT, R0, 0x8, P1 ;  /* 0x000000080000780c */ /* 0x000fe40000f04270 */
[----:B------:R-:W-:Y:S02]  /*9c50*/  F2FP.F16.F32.PACK_AB R41, RZ, R41 ;  /* 0x00000029ff29723e */ /* 0x000fe400000000ff */
[----:B------:R-:W-:Y:S02]  /*9c60*/  F2FP.F16.F32.PACK_AB R42, RZ, R42 ;  /* 0x0000002aff2a723e */ /* 0x000fe400000000ff */
[----:B------:R-:W-:-:S02]  /*9c70*/  F2FP.F16.F32.PACK_AB R43, RZ, R43 ;  /* 0x0000002bff2b723e */ /* 0x000fc400000000ff */
[----:B------:R-:W-:Y:S02]  /*9c80*/  F2FP.F16.F32.PACK_AB R44, RZ, R44 ;  /* 0x0000002cff2c723e */ /* 0x000fe400000000ff */
[----:B------:R-:W-:Y:S02]  /*9c90*/  F2FP.F16.F32.PACK_AB R45, RZ, R45 ;  /* 0x0000002dff2d723e */ /* 0x000fe400000000ff */
[----:B------:R-:W-:Y:S01]  /*9ca0*/  F2FP.F16.F32.PACK_AB R46, RZ, R46 ;  /* 0x0000002eff2e723e */ /* 0x000fe200000000ff */
[----:B------:R-:W-:Y:S01]  /*9cb0*/  @P0 STG.E.U16 desc[UR12][R4.64+0x62], R147 ;  /* 0x0000629304000986 */ /* 0x000fe2000c10150c */
[----:B------:R-:W-:Y:S02]  /*9cc0*/  ISETP.GT.AND P0, PT, R0, RZ, P2 ;  /* 0x000000ff0000720c */ /* 0x000fe40001704270 */
[----:B------:R-:W-:Y:S02]  /*9cd0*/  F2FP.F16.F32.PACK_AB R47, RZ, R47 ;  /* 0x0000002fff2f723e */ /* 0x000fe400000000ff */
[----:B------:R-:W-:-:S02]  /*9ce0*/  F2FP.F16.F32.PACK_AB R48, RZ, R48 ;  /* 0x00000030ff30723e */ /* 0x000fc400000000ff */
[----:B------:R-:W-:Y:S02]  /*9cf0*/  F2FP.F16.F32.PACK_AB R49, RZ, R49 ;  /* 0x00000031ff31723e */ /* 0x000fe400000000ff */
[----:B------:R-:W-:Y:S02]  /*9d00*/  F2FP.F16.F32.PACK_AB R50, RZ, R50 ;  /* 0x00000032ff32723e */ /* 0x000fe400000000ff */
[----:B------:R-:W-:Y:S02]  /*9d10*/  F2FP.F16.F32.PACK_AB R51, RZ, R51 ;  /* 0x00000033ff33723e */ /* 0x000fe400000000ff */
[----:B------:R-:W-:Y:S01]  /*9d20*/  F2FP.F16.F32.PACK_AB R52, RZ, R52 ;  /* 0x00000034ff34723e */ /* 0x000fe200000000ff */
[----:B------:R-:W-:Y:S01]  /*9d30*/  @P0 STG.E.U16 desc[UR12][R2.64+0x70], R148 ;  /* 0x0000709402000986 */ /* 0x000fe2000c10150c */
[----:B------:R-:W-:Y:S02]  /*9d40*/  ISETP.GT.AND P0, PT, R10, 0x39, PT ;  /* 0x000000390a00780c */ /* 0x000fe40003f04270 */
[----:B------:R-:W-:-:S02]  /*9d50*/  F2FP.F16.F32.PACK_AB R53, RZ, R53 ;  /* 0x00000035ff35723e */ /* 0x000fc400000000ff */
[----:B------:R-:W-:Y:S02]  /*9d60*/  ISETP.GT.AND P6, PT, R0, RZ, P0 ;  /* 0x000000ff0000720c */ /* 0x000fe400007c4270 */
[----:B------:R-:W-:-:S11]  /*9d70*/  F2FP.F16.F32.PACK_AB R54, RZ, R54 ;  /* 0x00000036ff36723e */ /* 0x000fd600000000ff */
[----:B------:R-:W-:Y:S01]  /*9d80*/  @P6 STG.E.U16 desc[UR12][R2.64+0x72], R149 ;  /* 0x0000729502006986 */ /* 0x000fe2000c10150c */
[----:B------:R-:W-:-:S13]  /*9d90*/  ISETP.GT.AND P6, PT, R0, 0x8, P2 ;  /* 0x000000080000780c */ /* 0x000fda00017c4270 */
[----:B------:R-:W-:Y:S01]  /*9da0*/  @P6 STG.E.U16 desc[UR12][R4.64+0x70], R150 ;  /* 0x0000709604006986 */ /* 0x000fe2000c10150c */
[----:B------:R-:W-:-:S13]  /*9db0*/  ISETP.GT.AND P6, PT, R0, 0x8, P0 ;  /* 0x000000080000780c */ /* 0x000fda00007c4270 */
[----:B------:R-:W-:Y:S01]  /*9dc0*/  @P6 STG.E.U16 desc[UR12][R4.64+0x72], R151 ;  /* 0x0000729704006986 */ /* 0x000fe2000c10150c */
[----:B0-----:R-:W-:-:S05]  /*9dd0*/  IADD3 R128, P6, R21, R2, RZ ;  /* 0x0000000215807210 */ /* 0x001fca0007fde0ff */
[----:B-1----:R-:W-:Y:S01]  /*9de0*/  IMAD.X R129, R13, 0x1, R3, P6 ;  /* 0x000000010d817824 */ /* 0x002fe200030e0603 */
[----:B------:R-:W-:-:S04]  /*9df0*/  ISETP.GT.AND P6, PT, R10, RZ, PT ;  /* 0x000000ff0a00720c */ /* 0x000fc80003fc4270 */
[----:B------:R-:W-:-:S13]  /*9e00*/  ISETP.GT.AND P6, PT, R0, 0x40, P6 ;  /* 0x000000400000780c */ /* 0x000fda00037c4270 */
[----:B------:R-:W-:Y:S01]  /*9e10*/  @P6 STG.E.U16 desc[UR12][R6.64], R88 ;  /* 0x0000005806006986 */ /* 0x000fe2000c10150c */
[----:B------:R-:W-:-:S05]  /*9e20*/  IADD3 R120, P6, R23, R2, RZ ;  /* 0x0000000217787210 */ /* 0x000fca0007fde0ff */
[----:B------:R-:W-:Y:S01]  /*9e30*/  IMAD.X R121, R13, 0x1, R3, P6 ;  /* 0x000000010d797824 */ /* 0x000fe200030e0603 */
[----:B------:R-:W-:-:S04]  /*9e40*/  ISETP.GT.AND P6, PT, R10, 0x1, PT ;  /* 0x000000010a00780c */ /* 0x000fc80003fc4270 */
[----:B------:R-:W-:-:S13]  /*9e50*/  ISETP.GT.AND P6, PT, R0, 0x40, P6 ;  /* 0x000000400000780c */ /* 0x000fda00037c4270 */
[----:B------:R0:W-:Y:S01]  /*9e60*/  @P6 STG.E.U16 desc[UR12][R18.64], R89 ;  /* 0x0000005912006986 */ /* 0x0001e2000c10150c */
[----:B------:R-:W-:-:S05]  /*9e70*/  IADD3 R16, P6, R9, R4, RZ ;  /* 0x0000000409107210 */ /* 0x000fca0007fde0ff */
[----:B------:R-:W-:Y:S01]  /*9e80*/  IMAD.X R17, R13, 0x1, R5, P6 ;  /* 0x000000010d117824 */ /* 0x000fe200030e0605 */
[----:B------:R-:W-:-:S04]  /*9e90*/  ISETP.GT.AND P6, PT, R10, RZ, PT ;  /* 0x000000ff0a00720c */ /* 0x000fc80003fc4270 */
[----:B------:R-:W-:Y:S02]  /*9ea0*/  ISETP.GT.AND P6, PT, R0, 0x48, P6 ;  /* 0x000000480000780c */ /* 0x000fe400037c4270 */
[C---:B0-----:R-:W-:Y:S02]  /*9eb0*/  LOP3.LUT R19, R9.reuse, 0x20, RZ, 0xfc, !PT ;  /* 0x0000002009137812 */ /* 0x041fe400078efcff */
[----:B------:R-:W-:-:S09]  /*9ec0*/  LOP3.LUT R89, R9, 0x22, RZ, 0xfc, !PT ;  /* 0x0000002209597812 */ /* 0x000fd200078efcff */
        /* <DEDUP_REMOVED lines=8> */
[----:B------:R-:W-:-:S04]  /*9f50*/  ISETP.GT.AND P6, PT, R10, 0x8, PT ;  /* 0x000000080a00780c */ /* 0x000fc80003fc4270 */
[----:B------:R-:W-:Y:S02]  /*9f60*/  ISETP.GT.AND P6, PT, R0, 0x40, P6 ;  /* 0x000000400000780c */ /* 0x000fe400037c4270 */
[----:B0-----:R-:W-:-:S11]  /*9f70*/  LOP3.LUT R91, R9, 0x30, RZ, 0xfc, !PT ;  /* 0x00000030095b7812 */ /* 0x001fd600078efcff */
[----:B------:R0:W-:Y:S01]  /*9f80*/  @P6 STG.E.U16 desc[UR12][R128.64], R8 ;  /* 0x0000000880006986 */ /* 0x0001e2000c10150c */
[----:B------:R-:W-:-:S05]  /*9f90*/  IADD3 R122, P6, R89, R2, RZ ;  /* 0x00000002597a7210 */ /* 0x000fca0007fde0ff */
[----:B------:R-:W-:Y:S01]  /*9fa0*/  IMAD.X R123, R13, 0x1, R3, P6 ;  /* 0x000000010d7b7824 */ /* 0x000fe200030e0603 */
[----:B------:R-:W-:-:S04]  /*9fb0*/  ISETP.GT.AND P6, PT, R10, 0x9, PT ;  /* 0x000000090a00780c */ /* 0x000fc80003fc4270 */
[----:B------:R-:W-:Y:S02]  /*9fc0*/  ISETP.GT.AND P6, PT, R0, 0x40, P6 ;  /* 0x000000400000780c */ /* 0x000fe400037c4270 */
[----:B0-----:R-:W-:-:S11]  /*9fd0*/  PRMT R8, R96, 0x7610, R8 ;  /* 0x0000761060087816 */ /* 0x001fd60000000008 */
[----:B------:R0:W-:Y:S01]  /*9fe0*/  @P6 STG.E.U16 desc[UR12][R120.64], R93 ;  /* 0x0000005d78006986 */ /* 0x0001e2000c10150c */
[----:B------:R-:W-:-:S05]  /*9ff0*/  IADD3 R92, P6, R21, R4, RZ ;  /* 0x00000004155c7210 */ /* 0x000fca0007fde0ff */
[----:B0-----:R-:W-:Y:S01]  /*a000*/  IMAD.X R93, R13, 0x1, R5, P6 ;  /* 0x000000010d5d7824 */ /* 0x001fe200030e0605 */
        /* <DEDUP_REMOVED lines=80> */
[----:B------:R-:W-:Y:S02]  /*a510*/  ISETP.GT.AND P6, PT, R0, 0x40, P5 ;  /* 0x000000400000780c */ /* 0x000fe40002fc4270 */
[----:B0-----:R-:W-:-:S11]  /*a520*/  LOP3.LUT R107, R9, 0x70, RZ, 0xfc, !PT ;  /* 0x00000070096b7812 */ /* 0x001fd600078efcff */
[----:B------:R-:W-:Y:S01]  /*a530*/  @P6 STG.E.U16 desc[UR12][R126.64], R8 ;  /* 0x000000087e006986 */ /* 0x000fe2000c10150c */
[----:B------:R-:W-:-:S05]  /*a540*/  IADD3 R122, P6, R105, R2, RZ ;  /* 0x00000002697a7210 */ /* 0x000fca0007fde0ff */
[----:B------:R-:W-:Y:S01]  /*a550*/  IMAD.X R123, R13, 0x1, R3, P6 ;  /* 0x000000010d7b7824 */ /* 0x000fe200030e0603 */
[----:B------:R-:W-:-:S13]  /*a560*/  ISETP.GT.AND P6, PT, R0, 0x40, P4 ;  /* 0x000000400000780c */ /* 0x000fda00027c4270 */
[----:B------:R0:W-:Y:S01]  /*a570*/  @P6 STG.E.U16 desc[UR12][R120.64], R109 ;  /* 0x0000006d78006986 */ /* 0x0001e2000c10150c */
[----:B------:R-:W-:-:S05]  /*a580*/  IADD3 R108, P6, R99, R4, RZ ;  /* 0x00000004636c7210 */ /* 0x000fca0007fde0ff */
[----:B0-----:R-:W-:Y:S01]  /*a590*/  IMAD.X R109, R13, 0x1, R5, P6 ;  /* 0x000000010d6d7824 */ /* 0x001fe200030e0605 */
[----:B------:R-:W-:-:S13]  /*a5a0*/  ISETP.GT.AND P6, PT, R0, 0x48, P5 ;  /* 0x000000480000780c */ /* 0x000fda0002fc4270 */
[----:B------:R0:W-:Y:S01]  /*a5b0*/  @P6 STG.E.U16 desc[UR12][R108.64], R110 ;  /* 0x0000006e6c006986 */ /* 0x0001e2000c10150c */
[----:B------:R-:W-:-:S05]  /*a5c0*/  IADD3 R126, P6, R101, R4, RZ ;  /* 0x00000004657e7210 */ /* 0x000fca0007fde0ff */
[----:B------:R-:W-:Y:S01]  /*a5d0*/  IMAD.X R127, R13, 0x1, R5, P6 ;  /* 0x000000010d7f7824 */ /* 0x000fe200030e0605 */
[----:B------:R-:W-:Y:S02]  /*a5e0*/  ISETP.GT.AND P6, PT, R0, 0x48, P4 ;  /* 0x000000480000780c */ /* 0x000fe400027c4270 */
[----:B0-----:R-:W-:-:S11]  /*a5f0*/  LOP3.LUT R109, R9, 0x72, RZ, 0xfc, !PT ;  /* 0x00000072096d7812 */ /* 0x001fd600078efcff */
[----:B------:R0:W-:Y:S01]  /*a600*/  @P6 STG.E.U16 desc[UR12][R126.64], R111 ;  /* 0x0000006f7e006986 */ /* 0x0001e2000c10150c */
[----:B------:R-:W-:-:S05]  /*a610*/  IADD3 R120, P6, R107, R2, RZ ;  /* 0x000000026b787210 */ /* 0x000fca0007fde0ff */
[----:B------:R-:W-:Y:S01]  /*a620*/  IMAD.X R121, R13, 0x1, R3, P6 ;  /* 0x000000010d797824 */ /* 0x000fe200030e0603 */
[----:B------:R-:W-:-:S13]  /*a630*/  ISETP.GT.AND P6, PT, R0, 0x40, P3 ;  /* 0x000000400000780c */ /* 0x000fda0001fc4270 */
        /* <DEDUP_REMOVED lines=13> */
[----:B-1----:R-:W-:-:S05]  /*a710*/  IADD3 R112, P6, R107, R4, RZ ;  /* 0x000000046b707210 */ /* 0x002fca0007fde0ff */
[----:B--2---:R-:W-:Y:S01]  /*a720*/  IMAD.X R113, R13, 0x1, R5, P6 ;  /* 0x000000010d717824 */ /* 0x004fe200030e0605 */
[----:B------:R-:W-:-:S13]  /*a730*/  ISETP.GT.AND P6, PT, R0, 0x40, P2 ;  /* 0x000000400000780c */ /* 0x000fda00017c4270 */
[----:B------:R-:W-:Y:S01]  /*a740*/  @P6 STG.E.U16 desc[UR12][R120.64], R116 ;  /* 0x0000007478006986 */ /* 0x000fe2000c10150c */
[----:B------:R-:W-:-:S05]  /*a750*/  IADD3 R4, P6, R109, R4, RZ ;  /* 0x000000046d047210 */ /* 0x000fca0007fde0ff */
[----:B------:R-:W-:Y:S01]  /*a760*/  IMAD.X R5, R13, 0x1, R5, P6 ;  /* 0x000000010d057824 */ /* 0x000fe200030e0605 */
[----:B------:R-:W-:-:S13]  /*a770*/  ISETP.GT.AND P6, PT, R0, 0x40, P0 ;  /* 0x000000400000780c */ /* 0x000fda00007c4270 */
[----:B------:R-:W-:Y:S01]  /*a780*/  @P6 STG.E.U16 desc[UR12][R128.64], R117 ;  /* 0x0000007580006986 */ /* 0x000fe2000c10150c */
[----:B---3--:R-:W-:-:S05]  /*a790*/  IADD3 R2, P6, R6, R9, RZ ;  /* 0x0000000906027210 */ /* 0x008fca0007fde0ff */
[----:B------:R-:W-:Y:S01]  /*a7a0*/  IMAD.X R3, R7, 0x1, R13, P6 ;  /* 0x0000000107037824 */ /* 0x000fe200030e060d */
[----:B------:R-:W-:-:S13]  /*a7b0*/  ISETP.GT.AND P6, PT, R0, 0x48, P2 ;  /* 0x000000480000780c */ /* 0x000fda00017c4270 */
[----:B------:R1:W-:Y:S01]  /*a7c0*/  @P6 STG.E.U16 desc[UR12][R112.64], R118 ;  /* 0x0000007670006986 */ /* 0x0003e2000c10150c */
[----:B0-----:R-:W-:-:S05]  /*a7d0*/  IADD3 R110, P6, R15, R6, RZ ;  /* 0x000000060f6e7210 */ /* 0x001fca0007fde0ff */
[----:B------:R-:W-:Y:S01]  /*a7e0*/  IMAD.X R111, R7, 0x1, R13, P6 ;  /* 0x00000001076f7824 */ /* 0x000fe200030e060d */
[----:B------:R-:W-:-:S13]  /*a7f0*/  ISETP.GT.AND P6, PT, R0, 0x48, P0 ;  /* 0x000000480000780c */ /* 0x000fda00007c4270 */
[----:B------:R0:W-:Y:S01]  /*a800*/  @P6 STG.E.U16 desc[UR12][R4.64], R119 ;  /* 0x0000007704006986 */ /* 0x0001e2000c10150c */
[----:B------:R-:W-:-:S05]  /*a810*/  IADD3 R114, P6, R21, R6, RZ ;  /* 0x0000000615727210 */ /* 0x000fca0007fde0ff */
[----:B------:R-:W-:Y:S01]  /*a820*/  IMAD.X R115, R7, 0x1, R13, P6 ;  /* 0x0000000107737824 */ /* 0x000fe200030e060d */
[----:B------:R-:W-:-:S04]  /*a830*/  ISETP.GT.AND P6, PT, R10, RZ, PT ;  /* 0x000000ff0a00720c */ /* 0x000fc80003fc4270 */
[----:B------:R-:W-:-:S13]  /*a840*/  ISETP.GT.AND P6, PT, R0, 0x80, P6 ;  /* 0x000000800000780c */ /* 0x000fda00037c4270 */
[----:B------:R2:W-:Y:S01]  /*a850*/  @P6 STG.E.U16 desc[UR12][R2.64], R56 ;  /* 0x0000003802006986 */ /* 0x0005e2000c10150c */
[----:B-1----:R-:W-:-:S05]  /*a860*/  IADD3 R112, P6, R23, R6, RZ ;  /* 0x0000000617707210 */ /* 0x002fca0007fde0ff */
[----:B------:R-:W-:Y:S01]  /*a870*/  IMAD.X R113, R7, 0x1, R13, P6 ;  /* 0x0000000107717824 */ /* 0x000fe200030e060d */
[----:B------:R-:W-:-:S04]  /*a880*/  ISETP.GT.AND P6, PT, R10, 0x1, PT ;  /* 0x000000010a00780c */ /* 0x000fc80003fc4270 */
[----:B------:R-:W-:-:S13]  /*a890*/  ISETP.GT.AND P6, PT, R0, 0x80, P6 ;  /* 0x000000800000780c */ /* 0x000fda00037c4270 */
[----:B------:R1:W-:Y:S01]  /*a8a0*/  @P6 STG.E.U16 desc[UR12][R110.64], R57 ;  /* 0x000000396e006986 */ /* 0x0003e2000c10150c */
[----:B0-----:R-:W-:-:S05]  /*a8b0*/  IADD3 R4, P6, R16, R9, RZ ;  /* 0x0000000910047210 */ /* 0x001fca0007fde0ff */
[----:B------:R-:W-:Y:S01]  /*a8c0*/  IMAD.X R5, R17, 0x1, R13, P6 ;  /* 0x0000000111057824 */ /* 0x000fe200030e060d */
[----:B------:R-:W-:-:S04]  /*a8d0*/  ISETP.GT.AND P6, PT, R10, RZ, PT ;  /* 0x000000ff0a00720c */ /* 0x000fc80003fc4270 */
[----:B------:R-:W-:-:S13]  /*a8e0*/  ISETP.GT.AND P6, PT, R0, 0x88, P6 ;  /* 0x000000880000780c */ /* 0x000fda00037c4270 */
[----:B------:R-:W-:Y:S01]  /*a8f0*/  @P6 STG.E.U16 desc[UR12][R4.64], R58 ;  /* 0x0000003a04006986 */ /* 0x000fe2000c10150c */
[----:B--2---:R-:W-:-:S05]  /*a900*/  IADD3 R56, P6, R16, R15, RZ ;  /* 0x0000000f10387210 */ /* 0x004fca0007fde0ff */
[----:B-1----:R-:W-:Y:S01]  /*a910*/  IMAD.X R57, R17, 0x1, R13, P6 ;  /* 0x0000000111397824 */ /* 0x002fe200030e060d */
[----:B------:R-:W-:-:S04]  /*a920*/  ISETP.GT.AND P6, PT, R10, 0x1, PT ;  /* 0x000000010a00780c */ /* 0x000fc80003fc4270 */
[----:B------:R-:W-:-:S13]  /*a930*/  ISETP.GT.AND P6, PT, R0, 0x88, P6 ;  /* 0x000000880000780c */ /* 0x000fda00037c4270 */
[----:B------:R0:W-:Y:S01]  /*a940*/  @P6 STG.E.U16 desc[UR12][R56.64], R59 ;  /* 0x0000003b38006986 */ /* 0x0001e2000c10150c */
        /* <DEDUP_REMOVED lines=10> */
[----:B0-----:R-:W-:-:S05]  /*a9f0*/  IADD3 R56, P6, R21, R16, RZ ;  /* 0x0000001015387210 */ /* 0x001fca0007fde0ff */
        /* <DEDUP_REMOVED lines=9> */
[----:B-1----:R-:W-:-:S05]  /*aa90*/  IADD3 R60, P6, R91, R6, RZ ;  /* 0x000000065b3c7210 */ /* 0x002fca0007fde0ff */
[----:B--2---:R-:W-:Y:S01]  /*aaa0*/  IMAD.X R61, R7, 0x1, R13, P6 ;  /* 0x00000001073d7824 */ /* 0x004fe200030e060d */
[----:B------:R-:W-:-:S04]  /*aab0*/  ISETP.GT.AND P6, PT, R10, 0x10, PT ;  /* 0x000000100a00780c */ /* 0x000fc80003fc4270 */
[----:B------:R-:W-:-:S13]  /*aac0*/  ISETP.GT.AND P6, PT, R0, 0x80, P6 ;  /* 0x000000800000780c */ /* 0x000fda00037c4270 */
[----:B------:R1:W-:Y:S01]  /*aad0*/  @P6 STG.E.U16 desc[UR12][R110.64], R64 ;  /* 0x000000406e006986 */ /* 0x0003e2000c10150c */
[----:B0-----:R-:W-:-:S05]  /*aae0*/  IADD3 R62, P6, R93, R6, RZ ;  /* 0x000000065d3e7210 */ /* 0x001fca0007fde0ff */
[----:B---3--:R-:W-:Y:S01]  /*aaf0*/  IMAD.X R63, R7, 0x1, R13, P6 ;  /* 0x00000001073f7824 */ /* 0x008fe200030e060d */
        /* <DEDUP_REMOVED lines=14> */
[----:B0-----:R-:W-:Y:S01]  /*abe0*/  IMAD.X R65, R7, 0x1, R13, P6 ;  /* 0x0000000107417824 */ /* 0x001fe200030e060d */
[----:B------:R-:W-:-:S04]  /*abf0*/  ISETP.GT.AND P6, PT, R10, 0x18, PT ;  /* 0x000000180a00780c */ /* 0x000fc80003fc4270 */
[----:B------:R-:W-:-:S13]  /*ac00*/  ISETP.GT.AND P6, PT, R0, 0x80, P6 ;  /* 0x000000800000780c */ /* 0x000fda00037c4270 */
[----:B------:R0:W-:Y:S01]  /*ac10*/  @P6 STG.E.U16 desc[UR12][R60.64], R68 ;  /* 0x000000443c006986 */ /* 0x0001e2000c10150c */
[----:B--2---:R-:W-:-:S05]  /*ac20*/  IADD3 R66, P6, R97, R6, RZ ;  /* 0x0000000661427210 */ /* 0x004fca0007fde0ff */
        /* <DEDUP_REMOVED lines=19> */
[----:B-1----:R-:W-:-:S05]  /*ad60*/  IADD3 R62, P6, R101, R6, RZ ;  /* 0x00000006653e7210 */ /* 0x002fca0007fde0ff */
[----:B------:R-:W-:Y:S01]  /*ad70*/  IMAD.X R63, R7, 0x1, R13, P6 ;  /* 0x00000001073f7824 */ /* 0x000fe200030e060d */
[----:B------:R-:W-:-:S04]  /*ad80*/  ISETP.GT.AND P6, PT, R10, 0x21, PT ;  /* 0x000000210a00780c */ /* 0x000fc80003fc4270 */
[----:B------:R-:W-:-:S13]  /*ad90*/  ISETP.GT.AND P6, PT, R0, 0x80, P6 ;  /* 0x000000800000780c */ /* 0x000fda00037c4270 */
[----:B------:R1:W-:Y:S01]  /*ada0*/  @P6 STG.E.U16 desc[UR12][R66.64], R73 ;  /* 0x0000004942006986 */ /* 0x0003e2000c10150c */
[----:B--2---:R-:W-:-:S05]  /*adb0*/  IADD3 R56, P6, R95, R16, RZ ;  /* 0x000000105f387210 */ /* 0x004fca0007fde0ff */
[----:B------:R-:W-:Y:S01]  /*adc0*/  IMAD.X R57, R17, 0x1, R13, P6 ;  /* 0x0000000111397824 */ /* 0x000fe200030e060d */
[----:B------:R-:W-:-:S04]  /*add0*/  ISETP.GT.AND P6, PT, R10, 0x20, PT ;  /* 0x000000200a00780c */ /* 0x000fc80003fc4270 */
[----:B------:R-:W-:-:S13]  /*ade0*/  ISETP.GT.AND P6, PT, R0, 0x88, P6 ;  /* 0x000000880000780c */ /* 0x000fda00037c4270 */
[----:B------:R2:W-:Y:S01]  /*adf0*/  @P6 STG.E.U16 desc[UR12][R56.64], R74 ;  /* 0x0000004a38006986 */ /* 0x0005e2000c10150c */
[----:B---3--:R-:W-:-:S05]  /*ae00*/  IADD3 R58, P6, R97, R16, RZ ;  /* 0x00000010613a7210 */ /* 0x008fca0007fde0ff */
[----:B------:R-:W-:Y:S01]  /*ae10*/  IMAD.X R59, R17, 0x1, R13, P6 ;  /* 0x00000001113b7824 */ /* 0x000fe200030e060d */
[----:B------:R-:W-:-:S04]  /*ae20*/  ISETP.GT.AND P6, PT, R10, 0x21, PT ;  /* 0x000000210a00780c */ /* 0x000fc80003fc4270 */
[----:B------:R-:W-:-:S13]  /*ae30*/  ISETP.GT.AND P6, PT, R0, 0x88, P6 ;  /* 0x000000880000780c */ /* 0x000fda00037c4270 */
[----:B------:R3:W-:Y:S01]  /*ae40*/  @P6 STG.E.U16 desc[UR12][R58.64], R75 ;  /* 0x0000004b3a006986 */ /* 0x0007e2000c10150c */
[----:B0-----:R-:W-:-:S05]  /*ae50*/  IADD3 R64, P6, R103, R6, RZ ;  /* 0x0000000667407210 */ /* 0x001fca0007fde0ff */
[----:B------:R-:W-:Y:S01]  /*ae60*/  IMAD.X R65, R7, 0x1, R13, P6 ;  /* 0x0000000107417824 */ /* 0x000fe200030e060d */
[----:B------:R-:W-:-:S13]  /*ae70*/  ISETP.GT.AND P6, PT, R0, 0x80, P5 ;  /* 0x000000800000780c */ /* 0x000fda0002fc4270 */
[----:B------:R0:W-:Y:S01]  /*ae80*/  @P6 STG.E.U16 desc[UR12][R60.64], R76 ;  /* 0x0000004c3c006986 */ /* 0x0001e2000c10150c */
[----:B-1----:R-:W-:-:S05]  /*ae90*/  IADD3 R66, P6, R105, R6, RZ ;  /* 0x0000000669427210 */ /* 0x002fca0007fde0ff */
[----:B------:R-:W-:Y:S01]  /*aea0*/  IMAD.X R67, R7, 0x1, R13, P6 ;  /* 0x0000000107437824 */ /* 0x000fe200030e060d */
[----:B------:R-:W-:-:S13]  /*aeb0*/  ISETP.GT.AND P6, PT, R0, 0x80, P4 ;  /* 0x000000800000780c */ /* 0x000fda00027c4270 */
[----:B------:R1:W-:Y:S01]  /*aec0*/  @P6 STG.E.U16 desc[UR12][R62.64], R77 ;  /* 0x0000004d3e006986 */ /* 0x0003e2000c10150c */
[----:B--2---:R-:W-:-:S05]  /*aed0*/  IADD3 R56, P6, R99, R16, RZ ;  /* 0x0000001063387210 */ /* 0x004fca0007fde0ff */
[----:B------:R-:W-:Y:S01]  /*aee0*/  IMAD.X R57, R17, 0x1, R13, P6 ;  /* 0x0000000111397824 */ /* 0x000fe200030e060d */
[----:B------:R-:W-:-:S13]  /*aef0*/  ISETP.GT.AND P6, PT, R0, 0x88, P5 ;  /* 0x000000880000780c */ /* 0x000fda0002fc4270 */
[----:B------:R2:W-:Y:S01]  /*af00*/  @P6 STG.E.U16 desc[UR12][R56.64], R78 ;  /* 0x0000004e38006986 */ /* 0x0005e2000c10150c */
[----:B---3--:R-:W-:-:S05]  /*af10*/  IADD3 R58, P6, R101, R16, RZ ;  /* 0x00000010653a7210 */ /* 0x008fca0007fde0ff */
[----:B------:R-:W-:Y:S01]  /*af20*/  IMAD.X R59, R17, 0x1, R13, P6 ;  /* 0x00000001113b7824 */ /* 0x000fe200030e060d */
[----:B------:R-:W-:-:S13]  /*af30*/  ISETP.GT.AND P6, PT, R0, 0x88, P4 ;  /* 0x000000880000780c */ /* 0x000fda00027c4270 */
[----:B------:R3:W-:Y:S01]  /*af40*/  @P6 STG.E.U16 desc[UR12][R58.64], R79 ;  /* 0x0000004f3a006986 */ /* 0x0007e2000c10150c */
[----:B0-----:R-:W-:-:S05]  /*af50*/  IADD3 R60, P6, R107, R6, RZ ;  /* 0x000000066b3c7210 */ /* 0x001fca0007fde0ff */
[----:B------:R-:W-:Y:S01]  /*af60*/  IMAD.X R61, R7, 0x1, R13, P6 ;  /* 0x00000001073d7824 */ /* 0x000fe200030e060d */
[----:B------:R-:W-:-:S13]  /*af70*/  ISETP.GT.AND P6, PT, R0, 0x80, P3 ;  /* 0x000000800000780c */ /* 0x000fda0001fc4270 */
[----:B------:R-:W-:Y:S01]  /*af80*/  @P6 STG.E.U16 desc[UR12][R64.64], R80 ;  /* 0x0000005040006986 */ /* 0x000fe2000c10150c */
[----:B-1----:R-:W-:-:S05]  /*af90*/  IADD3 R62, P6, R109, R6, RZ ;  /* 0x000000066d3e7210 */ /* 0x002fca0007fde0ff */
[----:B------:R-:W-:Y:S01]  /*afa0*/  IMAD.X R63, R7, 0x1, R13, P6 ;  /* 0x00000001073f7824 */ /* 0x000fe200030e060d */
[----:B------:R-:W-:-:S13]  /*afb0*/  ISETP.GT.AND P6, PT, R0, 0x80, P1 ;  /* 0x000000800000780c */ /* 0x000fda0000fc4270 */
[----:B------:R-:W-:Y:S01]  /*afc0*/  @P6 STG.E.U16 desc[UR12][R66.64], R81 ;  /* 0x0000005142006986 */ /* 0x000fe2000c10150c */
[----:B------:R-:W-:-:S05]  /*afd0*/  IADD3 R6, P6, R103, R16, RZ ;  /* 0x0000001067067210 */ /* 0x000fca0007fde0ff */
        /* <DEDUP_REMOVED lines=15> */
[----:B------:R-:W-:-:S05]  /*b0d0*/  IADD3 R16, P6, R2, R9, RZ ;  /* 0x0000000902107210 */ /* 0x000fca0007fde0ff */
        /* <DEDUP_REMOVED lines=9> */
[----:B------:R-:W-:-:S04]  /*b170*/  ISETP.GT.AND P6, PT, R10, RZ, PT ;  /* 0x000000ff0a00720c */ /* 0x000fc80003fc4270 */
[----:B------:R-:W-:-:S13]  /*b180*/  ISETP.GT.AND P6, PT, R0, 0xc0, P6 ;  /* 0x000000c00000780c */ /* 0x000fda00037c4270 */
[----:B------:R2:W-:Y:S01]  /*b190*/  @P6 STG.E.U16 desc[UR12][R16.64], R24 ;  /* 0x0000001810006986 */ /* 0x0005e2000c10150c */
[----:B0-----:R-:W-:-:S05]  /*b1a0*/  IADD3 R58, P6, R2, R23, RZ ;  /* 0x00000017023a7210 */ /* 0x001fca0007fde0ff */
[----:B------:R-:W-:Y:S01]  /*b1b0*/  IMAD.X R59, R3, 0x1, R13, P6 ;  /* 0x00000001033b7824 */ /* 0x000fe200030e060d */
[----:B------:R-:W-:-:S04]  /*b1c0*/  ISETP.GT.AND P6, PT, R10, 0x1, PT ;  /* 0x000000010a00780c */ /* 0x000fc80003fc4270 */
[----:B------:R-:W-:-:S13]  /*b1d0*/  ISETP.GT.AND P6, PT, R0, 0xc0, P6 ;  /* 0x000000c00000780c */ /* 0x000fda00037c4270 */
[----:B------:R-:W-:Y:S01]  /*b1e0*/  @P6 STG.E.U16 desc[UR12][R56.64], R25 ;  /* 0x0000001938006986 */ /* 0x000fe2000c10150c */
[----:B-1----:R-:W-:-:S05]  /*b1f0*/  IADD3 R6, P6, R4, R9, RZ ;  /* 0x0000000904067210 */ /* 0x002fca0007fde0ff */
[----:B------:R-:W-:Y:S01]  /*b200*/  IMAD.X R7, R5, 0x1, R13, P6 ;  /* 0x0000000105077824 */ /* 0x000fe200030e060d */
[----:B------:R-:W-:-:S04]  /*b210*/  ISETP.GT.AND P6, PT, R10, RZ, PT ;  /* 0x000000ff0a00720c */ /* 0x000fc80003fc4270 */
        /* <DEDUP_REMOVED lines=11> */
[----:B------:R-:W-:Y:S01]  /*b2d0*/  @P6 STG.E.U16 desc[UR12][R60.64], R28 ;  /* 0x0000001c3c006986 */ /* 0x000fe2000c10150c */
[----:B--2---:R-:W-:-:S05]  /*b2e0*/  IADD3 R16, P6, R2, R89, RZ ;  /* 0x0000005902107210 */ /* 0x004fca0007fde0ff */
[----:B------:R-:W-:Y:S01]  /*b2f0*/  IMAD.X R17, R3, 0x1, R13, P6 ;  /* 0x0000000103117824 */ /* 0x000fe200030e060d */
[----:B------:R-:W-:-:S04]  /*b300*/  ISETP.GT.AND P6, PT, R10, 0x9, PT ;  /* 0x000000090a00780c */ /* 0x000fc80003fc4270 */
[----:B------:R-:W-:-:S13]  /*b310*/  ISETP.GT.AND P6, PT, R0, 0xc0, P6 ;  /* 0x000000c00000780c */ /* 0x000fda00037c4270 */
[----:B------:R-:W-:Y:S01]  /*b320*/  @P6 STG.E.U16 desc[UR12][R58.64], R29 ;  /* 0x0000001d3a006986 */ /* 0x000fe2000c10150c */
        /* <DEDUP_REMOVED lines=34> */
[----:B------:R-:W-:Y:S01]  /*b550*/  @P6 STG.E.U16 desc[UR12][R20.64], R36 ;  /* 0x0000002414006986 */ /* 0x000fe2000c10150c */
[----:B---3--:R-:W-:-:S05]  /*b560*/  IADD3 R16, P6, R2, R97, RZ ;  /* 0x0000006102107210 */ /* 0x008fca0007fde0ff */
        /* <DEDUP_REMOVED lines=23> */
[----:B------:R-:W-:Y:S01]  /*b6e0*/  @P6 STG.E.U16 desc[UR12][R16.64], R41 ;  /* 0x0000002910006986 */ /* 0x000fe2000c10150c */
[----:B------:R-:W-:-:S04]  /*b6f0*/  ISETP.GT.AND P6, PT, R10, 0x20, PT ;  /* 0x000000200a00780c */ /* 0x000fc80003fc4270 */
[----:B------:R-:W-:-:S13]  /*b700*/  ISETP.GT.AND P6, PT, R0, 0xc8, P6 ;  /* 0x000000c80000780c */ /* 0x000fda00037c4270 */
[----:B------:R-:W-:Y:S01]  /*b710*/  @P6 STG.E.U16 desc[UR12][R18.64], R42 ;  /* 0x0000002a12006986 */ /* 0x000fe2000c10150c */
[----:B------:R-:W-:-:S04]  /*b720*/  ISETP.GT.AND P6, PT, R10, 0x21, PT ;  /* 0x000000210a00780c */ /* 0x000fc80003fc4270 */
[----:B------:R-:W-:-:S13]  /*b730*/  ISETP.GT.AND P6, PT, R0, 0xc8, P6 ;  /* 0x000000c80000780c */ /* 0x000fda00037c4270 */
[----:B------:R0:W-:Y:S01]  /*b740*/  @P6 STG.E.U16 desc[UR12][R6.64], R43 ;  /* 0x0000002b06006986 */ /* 0x0001e2000c10150c */
[----:B-1----:R-:W-:-:S05]  /*b750*/  IADD3 R8, P6, R2, R99, RZ ;  /* 0x0000006302087210 */ /* 0x002fca0007fde0ff */
[----:B------:R-:W-:Y:S01]  /*b760*/  IMAD.X R9, R3, 0x1, R13, P6 ;  /* 0x0000000103097824 */ /* 0x000fe200030e060d */
[C---:B------:R-:W-:Y:S02]  /*b770*/  ISETP.GT.AND P6, PT, R0.reuse, 0xc0, P5 ;  /* 0x000000c00000780c */ /* 0x040fe40002fc4270 */
[----:B------:R-:W-:-:S11]  /*b780*/  ISETP.GT.AND P5, PT, R0, 0xc8, P5 ;  /* 0x000000c80000780c */ /* 0x000fd60002fa4270 */
[----:B------:R1:W-:Y:S01]  /*b790*/  @P6 STG.E.U16 desc[UR12][R8.64], R44 ;  /* 0x0000002c08006986 */ /* 0x0003e2000c10150c */
[----:B--2---:R-:W-:-:S05]  /*b7a0*/  IADD3 R14, P6, R2, R101, RZ ;  /* 0x00000065020e7210 */ /* 0x004fca0007fde0ff */
[----:B------:R-:W-:Y:S01]  /*b7b0*/  IMAD.X R15, R3, 0x1, R13, P6 ;  /* 0x00000001030f7824 */ /* 0x000fe200030e060d */
[C---:B------:R-:W-:Y:S02]  /*b7c0*/  ISETP.GT.AND P6, PT, R0.reuse, 0xc0, P4 ;  /* 0x000000c00000780c */ /* 0x040fe400027c4270 */
[----:B------:R-:W-:-:S11]  /*b7d0*/  ISETP.GT.AND P4, PT, R0, 0xc8, P4 ;  /* 0x000000c80000780c */ /* 0x000fd60002784270 */
[----:B------:R2:W-:Y:S01]  /*b7e0*/  @P6 STG.E.U16 desc[UR12][R14.64], R45 ;  /* 0x0000002d0e006986 */ /* 0x0005e2000c10150c */
[----:B0-----:R-:W-:-:S05]  /*b7f0*/  IADD3 R6, P6, R4, R99, RZ ;  /* 0x0000006304067210 */ /* 0x001fca0007fde0ff */
[----:B------:R-:W-:Y:S01]  /*b800*/  IMAD.X R7, R5, 0x1, R13, P6 ;  /* 0x0000000105077824 */ /* 0x000fe200030e060d */
[----:B-1----:R-:W-:-:S04]  /*b810*/  IADD3 R8, P6, R4, R101, RZ ;  /* 0x0000006504087210 */ /* 0x002fc80007fde0ff */
[----:B------:R0:W-:Y:S01]  /*b820*/  @P5 STG.E.U16 desc[UR12][R6.64], R46 ;  /* 0x0000002e06005986 */ /* 0x0001e2000c10150c */
[----:B------:R-:W-:Y:S01]  /*b830*/  ISETP.GT.AND P5, PT, R0, 0xc0, P3 ;  /* 0x000000c00000780c */ /* 0x000fe20001fa4270 */
[--C-:B------:R-:W-:Y:S01]  /*b840*/  IMAD.X R9, R5, 0x1, R13.reuse, P6 ;  /* 0x0000000105097824 */ /* 0x100fe200030e060d */
[----:B--2---:R-:W-:Y:S02]  /*b850*/  IADD3 R14, P6, R2, R103, RZ ;  /* 0x00000067020e7210 */ /* 0x004fe40007fde0ff */
[C---:B------:R-:W-:Y:S02]  /*b860*/  ISETP.GT.AND P3, PT, R0.reuse, 0xc8, P3 ;  /* 0x000000c80000780c */ /* 0x040fe40001f64270 */
[----:B------:R1:W-:Y:S01]  /*b870*/  @P4 STG.E.U16 desc[UR12][R8.64], R47 ;  /* 0x0000002f08004986 */ /* 0x0003e2000c10150c */
[C---:B------:R-:W-:Y:S01]  /*b880*/  ISETP.GT.AND P4, PT, R0.reuse, 0xc0, P1 ;  /* 0x000000c00000780c */ /* 0x040fe20000f84270 */
[----:B------:R-:W-:Y:S01]  /*b890*/  IMAD.X R15, R3, 0x1, R13, P6 ;  /* 0x00000001030f7824 */ /* 0x000fe200030e060d */
[----:B------:R-:W-:-:S02]  /*b8a0*/  ISETP.GT.AND P1, PT, R0, 0xc8, P1 ;  /* 0x000000c80000780c */ /* 0x000fc40000f24270 */
[-C--:B0-----:R-:W-:Y:S02]  /*b8b0*/  IADD3 R6, P6, R2, R105.reuse, RZ ;  /* 0x0000006902067210 */ /* 0x081fe40007fde0ff */
[----:B------:R0:W-:Y:S03]  /*b8c0*/  @P5 STG.E.U16 desc[UR12][R14.64], R48 ;  /* 0x000000300e005986 */ /* 0x0001e6000c10150c */
[--C-:B------:R-:W-:Y:S01]  /*b8d0*/  IMAD.X R7, R3, 0x1, R13.reuse, P6 ;  /* 0x0000000103077824 */ /* 0x100fe200030e060d */
[C---:B------:R-:W-:Y:S02]  /*b8e0*/  IADD3 R10, P6, R4.reuse, R105, RZ ;  /* 0x00000069040a7210 */ /* 0x040fe40007fde0ff */
[----:B-1----:R-:W-:Y:S02]  /*b8f0*/  IADD3 R8, P5, R4, R103, RZ ;  /* 0x0000006704087210 */ /* 0x002fe40007fbe0ff */
[----:B------:R1:W-:Y:S01]  /*b900*/  @P4 STG.E.U16 desc[UR12][R6.64], R49 ;  /* 0x0000003106004986 */ /* 0x0003e2000c10150c */
[C-C-:B------:R-:W-:Y:S01]  /*b910*/  IMAD.X R11, R5.reuse, 0x1, R13.reuse, P6 ;  /* 0x00000001050b7824 */ /* 0x140fe200030e060d */
[C---:B------:R-:W-:Y:S01]  /*b920*/  ISETP.GT.AND P4, PT, R0.reuse, 0xc0, P2 ;  /* 0x000000c00000780c */ /* 0x040fe20001784270 */
[----:B------:R-:W-:Y:S01]  /*b930*/  IMAD.X R9, R5, 0x1, R13, P5 ;  /* 0x0000000105097824 */ /* 0x000fe200028e060d */
[----:B------:R-:W-:-:S02]  /*b940*/  ISETP.GT.AND P5, PT, R0, 0xc0, P0 ;  /* 0x000000c00000780c */ /* 0x000fc400007a4270 */
[C---:B------:R-:W-:Y:S02]  /*b950*/  ISETP.GT.AND P2, PT, R0.reuse, 0xc8, P2 ;  /* 0x000000c80000780c */ /* 0x040fe40001744270 */
[----:B------:R2:W-:Y:S01]  /*b960*/  @P3 STG.E.U16 desc[UR12][R8.64], R50 ;  /* 0x0000003208003986 */ /* 0x0005e2000c10150c */
[----:B------:R-:W-:Y:S02]  /*b970*/  ISETP.GT.AND P0, PT, R0, 0xc8, P0 ;  /* 0x000000c80000780c */ /* 0x000fe40000704270 */
[-C--:B0-----:R-:W-:Y:S01]  /*b980*/  IADD3 R14, P3, R4, R107.reuse, RZ ;  /* 0x0000006b040e7210 */ /* 0x081fe20007f7e0ff */
[----:B------:R2:W-:Y:S01]  /*b990*/  @P1 STG.E.U16 desc[UR12][R10.64], R51 ;  /* 0x000000330a001986 */ /* 0x0005e2000c10150c */
[C---:B-1----:R-:W-:Y:S02]  /*b9a0*/  IADD3 R6, P6, R2.reuse, R107, RZ ;  /* 0x0000006b02067210 */ /* 0x042fe40007fde0ff */
[----:B------:R-:W-:Y:S01]  /*b9b0*/  IADD3 R2, P1, R2, R109, RZ ;  /* 0x0000006d02027210 */ /* 0x000fe20007f3e0ff */
[----:B------:R-:W-:-:S02]  /*b9c0*/  IMAD.X R15, R5, 0x1, R13, P3 ;  /* 0x00000001050f7824 */ /* 0x000fc400018e060d */
[C-C-:B------:R-:W-:Y:S01]  /*b9d0*/  IMAD.X R7, R3.reuse, 0x1, R13.reuse, P6 ;  /* 0x0000000103077824 */ /* 0x140fe200030e060d */
[----:B------:R-:W-:Y:S01]  /*b9e0*/  IADD3 R12, P6, R4, R109, RZ ;  /* 0x0000006d040c7210 */ /* 0x000fe20007fde0ff */
[----:B------:R-:W-:-:S03]  /*b9f0*/  IMAD.X R3, R3, 0x1, R13, P1 ;  /* 0x0000000103037824 */ /* 0x000fc600008e060d */
[----:B------:R2:W-:Y:S04]  /*ba00*/  @P4 STG.E.U16 desc[UR12][R6.64], R52 ;  /* 0x0000003406004986 */ /* 0x0005e8000c10150c */
[----:B------:R2:W-:Y:S04]  /*ba10*/  @P5 STG.E.U16 desc[UR12][R2.64], R53 ;  /* 0x0000003502005986 */ /* 0x0005e8000c10150c */
[----:B------:R2:W-:Y:S01]  /*ba20*/  @P2 STG.E.U16 desc[UR12][R14.64], R54 ;  /* 0x000000360e002986 */ /* 0x0005e2000c10150c */
[----:B------:R-:W-:Y:S05]  /*ba30*/  @!P0 EXIT ;  /* 0x000000000000894d */ /* 0x000fea0003800000 */
[----:B------:R-:W-:Y:S01]  /*ba40*/  F2FP.F16.F32.PACK_AB R55, RZ, R55 ;  /* 0x00000037ff37723e */ /* 0x000fe200000000ff */
[----:B------:R-:W-:-:S05]  /*ba50*/  IMAD.X R13, R5, 0x1, R13, P6 ;  /* 0x00000001050d7824 */ /* 0x000fca00030e060d */
[----:B------:R-:W-:Y:S01]  /*ba60*/  STG.E.U16 desc[UR12][R12.64], R55 ;  /* 0x000000370c007986 */ /* 0x000fe2000c10150c */
[----:B------:R-:W-:Y:S05]  /*ba70*/  EXIT ;  /* 0x000000000000794d */ /* 0x000fea0003800000 */
.L_x_10:
[----:B------:R-:W-:-:S13]  /*ba80*/  ISETP.NE.AND P0, PT, R6, RZ, PT ;  /* 0x000000ff0600720c */ /* 0x000fda0003f05270 */
[----:B------:R-:W-:Y:S05]  /*ba90*/  @P0 EXIT ;  /* 0x000000000000094d */ /* 0x000fea0003800000 */
[----:B------:R-:W-:-:S13]  /*baa0*/  ELECT P0, URZ, PT ;  /* 0x00000000003f782f */ /* 0x000fda0003800000 */
[----:B------:R-:W-:Y:S05]  /*bab0*/  @!P0 BRA `(.L_x_243) ;  /* 0x0000000400b08947 */ /* 0x000fea0003800000 */
[----:B------:R-:W-:-:S13]  /*bac0*/  ISETP.GE.AND P0, PT, R3, 0x1, PT ;  /* 0x000000010300780c */ /* 0x000fda0003f06270 */
[----:B------:R-:W-:Y:S05]  /*bad0*/  @!P0 BRA `(.L_x_243) ;  /* 0x0000000400a88947 */ /* 0x000fea0003800000 */
[----:B------:R-:W0:Y:S01]  /*bae0*/  S2R R6, SR_CTAID.X ;  /* 0x0000000000067919 */ /* 0x000e220000002500 */
[----:B------:R-:W-:Y:S01]  /*baf0*/  LOP3.LUT P0, RZ, R9, 0x1f, RZ, 0xc0, !PT ;  /* 0x0000001f09ff7812 */ /* 0x000fe2000780c0ff */
[----:B------:R-:W-:Y:S01]  /*bb00*/  ULDC UR4, c[0x0][0x384] ;  /* 0x0000e10000047ab9 */ /* 0x000fe20000000800 */
[C---:B------:R-:W-:Y:S01]  /*bb10*/  ISETP.NE.AND P1, PT, R0.reuse, RZ, PT ;  /* 0x000000ff0000720c */ /* 0x040fe20003f25270 */
[----:B-----5:R-:W1:Y:S01]  /*bb20*/  S2R R11, SR_CTAID.Y ;  /* 0x00000000000b7919 */ /* 0x020e620000002600 */
[----:B------:R-:W-:Y:S01]  /*bb30*/  ISETP.NE.OR P0, PT, R0, RZ, !P0 ;  /* 0x000000ff0000720c */ /* 0x000fe20004705670 */
[----:B------:R-:W-:Y:S01]  /*bb40*/  IMAD R4, R12, R13, RZ ;  /* 0x0000000d0c047224 */ /* 0x000fe200078e02ff */
[----:B------:R-:W-:Y:S01]  /*bb50*/  ULDC UR5, c[0x0][0x388] ;  /* 0x0000e20000057ab9 */ /* 0x000fe20000000800 */
[----:B------:R-:W-:Y:S01]  /*bb60*/  LOP3.LUT R20, R2, 0x2, RZ, 0xfc, !PT ;  /* 0x0000000202147812 */ /* 0x000fe200078efcff */
[----:B------:R-:W-:Y:S01]  /*bb70*/  IMAD.MOV.U32 R7, RZ, RZ, 0x1 ;  /* 0x00000001ff077424 */ /* 0x000fe200078e00ff */
[----:B------:R-:W-:Y:S01]  /*bb80*/  CS2R R8, SRZ ;  /* 0x0000000000087805 */ /* 0x000fe2000001ff00 */
[----:B------:R-:W-:-:S02]  /*bb90*/  IMAD.MOV.U32 R10, RZ, RZ, RZ ;  /* 0x000000ffff0a7224 */ /* 0x000fc400078e00ff */
[----:B------:R-:W-:Y:S02]  /*bba0*/  IMAD R4, R5, R4, 0x1 ;  /* 0x0000000105047424 */ /* 0x000fe400078e0204 */
[----:B0-----:R-:W-:Y:S02]  /*bbb0*/  IMAD.SHL.U32 R18, R6, 0x100, RZ ;  /* 0x0000010006127824 */ /* 0x001fe400078e00ff */
[----:B------:R-:W-:Y:S02]  /*bbc0*/  IMAD.MOV.U32 R6, RZ, RZ, RZ ;  /* 0x000000ffff067224 */ /* 0x000fe400078e00ff */
[----:B------:R-:W-:-:S04]  /*bbd0*/  IMAD.HI.U32 R0, R18, UR4, RZ ;  /* 0x0000000412007c27 */ /* 0x000fc8000f8e00ff */
[----:B-1----:R-:W-:Y:S01]  /*bbe0*/  IMAD.SHL.U32 R19, R11, 0x40, RZ ;  /* 0x000000400b137824 */ /* 0x002fe200078e00ff */
[----:B------:R-:W-:-:S07]  /*bbf0*/  SHF.R.U32.HI R0, RZ, UR5, R0 ;  /* 0x00000005ff007c19 */ /* 0x000fce0008011600 */
.L_x_247:
[----:B------:R-:W0:Y:S01]  /*bc00*/  S2R R12, SR_CgaCtaId ;  /* 0x00000000000c7919 */ /* 0x000e220000008800 */
[----:B------:R-:W-:-:S04]  /*bc10*/  MOV R11, 0x400 ;  /* 0x00000400000b7802 */ /* 0x000fc80000000f00 */
[----:B0-----:R-:W-:Y:S02]  /*bc20*/  LEA R21, R12, R11, 0x18 ;  /* 0x0000000b0c157211 */ /* 0x001fe400078ec0ff */
[----:B------:R-:W-:-:S03]  /*bc30*/  SHF.L.U32 R11, R7, 0x1f, RZ ;  /* 0x0000001f070b7819 */ /* 0x000fc600000006ff */
[----:B------:R-:W-:-:S07]  /*bc40*/  IMAD R12, R6, 0x8, R21 ;  /* 0x00000008060c7824 */ /* 0x000fce00078e0215 */
.L_x_244:
[----:B0-----:R0:W1:Y:S02]  /*bc50*/  SYNCS.PHASECHK.TRANS64.TRYWAIT P2, [R12+URZ+0x37058], R11 ;  /* 0x0370580b0c0075a7 */ /* 0x001064000804017f */
[----:B-1----:R-:W-:Y:S05]  /*bc60*/  @!P2 NANOSLEEP.SYNCS 0x989680 ;  /* 0x009896800000a95d */ /* 0x002fea0003900000 */
[----:B------:R-:W1:Y:S02]  /*bc70*/  @!P2 SYNCS.PHASECHK.TRANS64 P2, [R12+URZ+0x37058], R11 ;  /* 0x0370580b0c00a5a7 */ /* 0x000e64000804007f */
[----:B-1----:R-:W-:Y:S05]  /*bc80*/  @!P2 BRA `(.L_x_244) ;  /* 0xfffffffc00f0a947 */ /* 0x002fea000383ffff */
[----:B0-----:R-:W0:Y:S02]  /*bc90*/  @!P1 LDC R11, c[0x0][0x500] ;  /* 0x00014000ff0b9b82 */ /* 0x001e240000000800 */
[----:B0-----:R0:W-:Y:S02]  /*bca0*/  @!P1 SYNCS.ARRIVE.TRANS64 RZ, [R12+URZ+0x37000], R11 ;  /* 0x0370000b0cff99a7 */ /* 0x0011e4000800003f */
[----:B0-----:R-:W-:-:S04]  /*bcb0*/  PRMT R11, R20, 0x9910, RZ ;  /* 0x00009910140b7816 */ /* 0x001fc800000000ff */
[----:B------:R-:W-:-:S13]  /*bcc0*/  ISETP.NE.AND P2, PT, R11, 0x2, PT ;  /* 0x000000020b00780c */ /* 0x000fda0003f45270 */
[----:B------:R-:W-:Y:S05]  /*bcd0*/  @P2 BRA `(.L_x_245) ;  /* 0x0000000000042947 */ /* 0x000fea0003800000 */
[----:B------:R-:W-:Y:S01]  /*bce0*/  BPT.TRAP 0x1 ;  /* 0x000000040000795c */ /* 0x000fe20000300000 */
.L_x_245:
[----:B------:R-:W-:Y:S05]  /*bcf0*/  @P0 BRA `(.L_x_246) ;  /* 0x0000000000040947 */ /* 0x000fea0003800000 */
[----:B------:R-:W-:Y:S01]  /*bd00*/  BPT.TRAP 0x1 ;  /* 0x000000040000795c */ /* 0x000fe20000300000 */
.L_x_246:
[----:B------:R-:W0:Y:S01]  /*bd10*/  LDC R13, c[0x0][0x380] ;  /* 0x0000e000ff0d7b82 */ /* 0x000e220000000800 */
[----:B------:R-:W-:Y:S01]  /*bd20*/  R2UR UR4, R0 ;  /* 0x00000000000472ca */ /* 0x000fe200000e0000 */
[----:B------:R-:W-:Y:S01]  /*bd30*/  ULDC UR20, c[0x0][0x38c] ;  /* 0x0000e30000147ab9 */ /* 0x000fe20000000800 */
[----:B------:R-:W-:Y:S01]  /*bd40*/  R2UR UR5, R18 ;  /* 0x00000000120572ca */ /* 0x000fe200000e0000 */
[----:B------:R-:W-:Y:S01]  /*bd50*/  UISETP.NE.AND UP0, UPT, UR20, 0x1, UPT ;  /* 0x000000011400788c */ /* 0x000fe2000bf05270 */
[----:B------:R-:W-:Y:S01]  /*bd60*/  R2UR UR17, R12 ;  /* 0x000000000c1172ca */ /* 0x000fe200000e0000 */
[C---:B------:R-:W-:Y:S01]  /*bd70*/  VIADD R12, R10.reuse, 0x1 ;  /* 0x000000010a0c7836 */ /* 0x040fe20000000000 */
[----:B------:R-:W-:Y:S01]  /*bd80*/  R2UR UR18, R10 ;  /* 0x000000000a1272ca */ /* 0x000fe200000e0000 */
[----:B---3--:R-:W1:Y:S01]  /*bd90*/  LDC.64 R14, c[0x0][0x3b8] ;  /* 0x0000ee00ff0e7b82 */ /* 0x008e620000000a00 */
[----:B------:R-:W-:Y:S01]  /*bda0*/  R2UR UR9, R21 ;  /* 0x00000000150972ca */ /* 0x000fe200000e0000 */
[----:B------:R-:W-:Y:S01]  /*bdb0*/  VIADD R4, R4, 0xffffffff ;  /* 0xffffffff04047836 */ /* 0x000fe20000000000 */
[----:B------:R-:W-:Y:S01]  /*bdc0*/  R2UR UR16, R6 ;  /* 0x00000000061072ca */ /* 0x000fe200000e0000 */
[----:B------:R-:W-:Y:S01]  /*bdd0*/  ULDC.64 UR24, c[0x0][0x198] ;  /* 0x0000660000187ab9 */ /* 0x000fe20000000a00 */
[----:B------:R-:W-:Y:S01]  /*bde0*/  R2UR UR12, R9 ;  /* 0x00000000090c72ca */ /* 0x000fe200000e0000 */
[----:B------:R-:W-:Y:S01]  /*bdf0*/  ULDC.64 UR14, c[0x0][0x3b0] ;  /* 0x0000ec00000e7ab9 */ /* 0x000fe20000000a00 */
[----:B------:R-:W-:Y:S01]  /*be00*/  @UP0 ULDC.64 UR10, c[0x0][0x390] ;  /* 0x0000e400000a0ab9 */ /* 0x000fe20000000a00 */
[----:B------:R-:W1:Y:S01]  /*be10*/  LDC.64 R16, c[0x0][0x3d8] ;  /* 0x0000f600ff107b82 */ /* 0x000e620000000a00 */
[----:B------:R-:W-:Y:S01]  /*be20*/  R2UR UR13, R8 ;  /* 0x00000000080d72ca */ /* 0x000fe200000e0000 */
[----:B------:R-:W-:Y:S01]  /*be30*/  ULDC.64 UR22, c[0x0][0x3d0] ;  /* 0x0000f40000167ab9 */ /* 0x000fe20000000a00 */
[----:B------:R-:W-:Y:S01]  /*be40*/  ISETP.GT.AND P5, PT, R4, 0x1, PT ;  /* 0x000000010400780c */ /* 0x000fe20003fa4270 */
[----:B------:R-:W-:-:S02]  /*be50*/  USHF.L.U32 UR18, UR18, 0x5, URZ ;  /* 0x0000000512127899 */ /* 0x000fc4000800063f */
[----:B------:R-:W-:Y:S01]  /*be60*/  UIADD3 UR17, UR17, 0x37000, URZ ;  /* 0x0003700011117890 */ /* 0x000fe2000fffe03f */
[----:B0-----:R-:W-:Y:S01]  /*be70*/  ISETP.NE.AND P2, PT, R13, 0x1, PT ;  /* 0x000000010d00780c */ /* 0x001fe20003f45270 */
[----:B------:R-:W-:Y:S01]  /*be80*/  ULEA UR16, UR16, UR9, 0xe ;  /* 0x0000000910107291 */ /* 0x000fe2000f8e703f */
[----:B------:R-:W-:Y:S01]  /*be90*/  UMOV UR26, 0x0 ;  /* 0x00000000001a7882 */ /* 0x000fe20000000000 */
[----:B------:R-:W-:-:S03]  /*bea0*/  UMOV UR27, 0x10000000 ;  /* 0x10000000001b7882 */ /* 0x000fc60000000000 */
[----:B------:R-:W-:-:S07]  /*beb0*/  UMOV UR9, UR17 ;  /* 0x0000001100097c82 */ /* 0x000fce0008000000 */
[----:B------:R-:W-:Y:S01]  /*bec0*/  @P2 IMAD.U32 R11, RZ, RZ, UR4 ;  /* 0x00000004ff0b2e24 */ /* 0x000fe2000f8e00ff */
[----:B------:R-:W-:Y:S01]  /*bed0*/  UIADD3 UR4, UP1, UR24, 0xf0, URZ ;  /* 0x000000f018047890 */ /* 0x000fe2000ff3e03f */
[----:B-1----:R-:W-:Y:S01]  /*bee0*/  IMAD R10, R8, R15, R17 ;  /* 0x0000000f080a7224 */ /* 0x002fe200078e0211 */
[----:B------:R-:W-:Y:S02]  /*bef0*/  UIADD3 UR24, UP2, UR24, 0x1f0, URZ ;  /* 0x000001f018187890 */ /* 0x000fe4000ff5e03f */
[----:B------:R-:W-:Y:S01]  /*bf00*/  @P2 R2UR UR5, R11 ;  /* 0x000000000b0522ca */ /* 0x000fe200000e0000 */
[----:B------:R-:W-:Y:S01]  /*bf10*/  IMAD R11, R6, 0x1000, R21 ;  /* 0x00001000060b7824 */ /* 0x000fe200078e0215 */
[----:B------:R-:W-:Y:S01]  /*bf20*/  ISETP.NE.AND P2, PT, R12, R5, PT ;  /* 0x000000050c00720c */ /* 0x000fe20003f45270 */
[----:B------:R-:W-:-:S03]  /*bf30*/  VIADD R6, R6, 0x1 ;  /* 0x0000000106067836 */ /* 0x000fc60000000000 */
[----:B------:R-:W-:Y:S01]  /*bf40*/  R2UR UR8, R11 ;  /* 0x000000000b0872ca */ /* 0x000fe200000e0000 */
[----:B------:R-:W-:Y:S01]  /*bf50*/  IMAD R11, R9, R14, R16 ;  /* 0x0000000e090b7224 */ /* 0x000fe200078e0210 */
[C---:B------:R-:W-:Y:S01]  /*bf60*/  ISETP.NE.AND P4, PT, R6.reuse, 0xb, PT ;  /* 0x0000000b0600780c */ /* 0x040fe20003f85270 */
[----:B------:R-:W0:Y:S03]  /*bf70*/  LDC R14, c[0x0][0x3c8] ;  /* 0x0000f200ff0e7b82 */ /* 0x000e260000000800 */
[----:B------:R-:W-:Y:S01]  /*bf80*/  PRMT R10, R11, 0x40, R10 ;  /* 0x000000400b0a7816 */ /* 0x000fe2000000000a */
[----:B------:R-:W-:Y:S01]  /*bf90*/  UIADD3 UR6, -UR5, URZ, URZ ;  /* 0x0000003f05067290 */ /* 0x000fe2000fffe13f */
[----:B------:R-:W-:Y:S01]  /*bfa0*/  VIADD R11, R9, 0x1 ;  /* 0x00000001090b7836 */ /* 0x000fe20000000000 */
[----:B------:R-:W-:Y:S01]  /*bfb0*/  UMOV UR21, UR5 ;  /* 0x0000000500157c82 */ /* 0x000fe20008000000 */
[----:B------:R-:W-:Y:S01]  /*bfc0*/  @P2 IMAD.MOV R11, RZ, RZ, R9 ;  /* 0x000000ffff0b2224 */ /* 0x000fe200078e0209 */
[----:B------:R-:W-:-:S02]  /*bfd0*/  SEL R6, R6, RZ, P4 ;  /* 0x000000ff06067207 */ /* 0x000fc40002000000 */
[----:B------:R-:W-:Y:S01]  /*bfe0*/  IMAD R13, R13, UR6, R18 ;  /* 0x000000060d0d7c24 */ /* 0x000fe2000f8e0212 */
[----:B------:R-:W-:Y:S01]  /*bff0*/  UIMAD.WIDE.U32 UR6, UR5, UR10, URZ ;  /* 0x0000000a050672a5 */ /* 0x000fe2000f8e003f */
[----:B------:R-:W-:Y:S01]  /*c000*/  R2UR UR10, R19 ;  /* 0x00000000130a72ca */ /* 0x000fe200000e0000 */
[----:B------:R-:W-:Y:S02]  /*c010*/  UIADD3 UR8, UR8, 0x2c000, URZ ;  /* 0x0002c00008087890 */ /* 0x000fe4000fffe03f */
[----:B------:R-:W-:Y:S01]  /*c020*/  @UP0 USHF.R.U32.HI UR21, URZ, UR11, UR7 ;  /* 0x0000000b3f150299 */ /* 0x000fe20008011607 */
[----:B------:R-:W-:Y:S01]  /*c030*/  R2UR UR19, R13 ;  /* 0x000000000d1372ca */ /* 0x000fe200000e0000 */
[----:B------:R-:W-:Y:S01]  /*c040*/  VIADD R13, R8, 0x1 ;  /* 0x00000001080d7836 */ /* 0x000fe20000000000 */
[----:B------:R-:W-:Y:S01]  /*c050*/  R2UR UR7, R10 ;  /* 0x000000000a0772ca */ /* 0x000fe200000e0000 */
[----:B------:R-:W-:Y:S01]  /*c060*/  UIADD3 UR6, -UR21, URZ, URZ ;  /* 0x0000003f15067290 */ /* 0x000fe2000fffe13f */
[----:B------:R-:W-:Y:S01]  /*c070*/  SEL R10, RZ, 0x1, P4 ;  /* 0x00000001ff0a7807 */ /* 0x000fe20002000000 */
[----:B------:R-:W-:-:S02]  /*c080*/  UMOV UR11, UR18 ;  /* 0x00000012000b7c82 */ /* 0x000fc40008000000 */
[----:B------:R-:W-:Y:S01]  /*c090*/  UIMAD UR20, UR20, UR6, UR5 ;  /* 0x00000006141472a4 */ /* 0x000fe2000f8e0205 */
[----:B0-----:R-:W-:Y:S01]  /*c0a0*/  ISETP.NE.AND P3, PT, R11, R14, PT ;  /* 0x0000000e0b00720c */ /* 0x001fe20003f65270 */
[----:B------:R-:W-:Y:S01]  /*c0b0*/  UIADD3.X UR5, URZ, UR25, URZ, UP1, !UPT ;  /* 0x000000193f057290 */ /* 0x000fe20008ffe43f */
[----:B------:R-:W-:Y:S01]  /*c0c0*/  LOP3.LUT R7, R7, R10, RZ, 0x3c, !PT ;  /* 0x0000000a07077212 */ /* 0x000fe200078e3cff */
[----:B------:R-:W-:Y:S01]  /*c0d0*/  UIMAD UR20, UR20, UR15, UR23 ;  /* 0x0000000f141472a4 */ /* 0x000fe2000f8e0217 */
[----:B------:R-:W-:Y:S01]  /*c0e0*/  SEL R10, R12, RZ, P2 ;  /* 0x000000ff0c0a7207 */ /* 0x000fe20001000000 */
[----:B------:R-:W-:Y:S01]  /*c0f0*/  UIMAD UR19, UR19, UR14, UR22 ;  /* 0x0000000e131372a4 */ /* 0x000fe2000f8e0216 */
[----:B------:R-:W-:Y:S01]  /*c100*/  SEL R9, R11, RZ, P3 ;  /* 0x000000ff0b097207 */ /* 0x000fe20001800000 */
[----:B------:R-:W-:Y:S02]  /*c110*/  UPRMT UR6, UR7, 0x5410, URZ ;  /* 0x0000541007067896 */ /* 0x000fe4000800003f */
[----:B------:R-:W-:-:S04]  /*c120*/  UIADD3.X UR25, URZ, UR25, URZ, UP2, !UPT ;  /* 0x000000193f197290 */ /* 0x000fc800097fe43f */
[----:B------:R-:W-:-:S03]  /*c130*/  @P3 IMAD.MOV R13, RZ, RZ, R8 ;  /* 0x000000ffff0d3224 */ /* 0x000fc600078e0208 */
[----:B------:R0:W-:Y:S01]  /*c140*/  UTMALDG.4D.IM2COL [UR16], [UR4], UR6 ;  /* 0x00000010040073b4 */ /* 0x0001e20008058006 */
[----:B------:R-:W-:Y:S01]  /*c150*/  IMAD.MOV.U32 R8, RZ, RZ, R13 ;  /* 0x000000ffff087224 */ /* 0x000fe200078e000d */
[----:B------:R0:W-:Y:S02]  /*c160*/  UTMALDG.4D [UR8], [UR24], desc[UR26] ;  /* 0x00001a08180075b4 */ /* 0x0001e40008019000 */
[----:B0-----:R-:W-:Y:S05]  /*c170*/  @P5 BRA `(.L_x_247) ;  /* 0xfffffff800a05947 */ /* 0x001fea000383ffff */
.L_x_243:
[----:B------:R-:W-:Y:S01]  /*c180*/  ISETP.GE.U32.AND P2, PT, R3, 0xb, PT ;  /* 0x0000000b0300780c */ /* 0x000fe20003f46070 */
[----:B------:R-:W-:Y:S05]  /*c190*/  WARPSYNC.ALL ;  /* 0x0000000000007948 */ /* 0x000fea0003800000 */
[----:B------:R-:W-:-:S07]  /*c1a0*/  ELECT P1, URZ, PT ;  /* 0x00000000003f782f */ /* 0x000fce0003820000 */
[----:B------:R-:W-:-:S05]  /*c1b0*/  @P2 IMAD.WIDE.U32 R4, R3, -0x45d1745d, RZ ;  /* 0xba2e8ba303042825 */ /* 0x000fca00078e00ff */
[----:B------:R-:W-:-:S04]  /*c1c0*/  @P2 SHF.R.U32.HI R0, RZ, 0x3, R5 ;  /* 0x00000003ff002819 */ /* 0x000fc80000011605 */
[----:B------:R-:W-:-:S04]  /*c1d0*/  @P2 LOP3.LUT R0, R0, 0x1, RZ, 0xc0, !PT ;  /* 0x0000000100002812 */ /* 0x000fc800078ec0ff */
[----:B------:R-:W-:Y:S01]  /*c1e0*/  @P2 ISETP.NE.U32.AND P0, PT, R0, 0x1, PT ;  /* 0x000000010000280c */ /* 0x000fe20003f05070 */
[----:B------:R-:W-:-:S12]  /*c1f0*/  @!P1 EXIT ;  /* 0x000000000000994d */ /* 0x000fd80003800000 */
[----:B------:R-:W-:Y:S01]  /*c200*/  LOP3.LUT R2, R2, 0x2, RZ, 0xfc, !PT ;  /* 0x0000000202027812 */ /* 0x000fe200078efcff */
[----:B------:R-:W-:Y:S01]  /*c210*/  IMAD.MOV.U32 R0, RZ, RZ, 0x1 ;  /* 0x00000001ff007424 */ /* 0x000fe200078e00ff */
[----:B------:R-:W-:Y:S02]  /*c220*/  @P2 ISETP.NE.U32.AND.EX P0, PT, RZ, RZ, PT, P0 ;  /* 0x000000ffff00220c */ /* 0x000fe40003f05100 */
[----:B------:R-:W-:Y:S02]  /*c230*/  ISETP.NE.AND P1, PT, R2, 0x3, PT ;  /* 0x000000030200780c */ /* 0x000fe40003f25270 */
[----:B------:R-:W-:-:S11]  /*c240*/  @P2 SEL R0, RZ, 0x1, !P0 ;  /* 0x00000001ff002807 */ /* 0x000fd60004000000 */
[----:B------:R-:W-:Y:S05]  /*c250*/  @!P1 BRA `(.L_x_248) ;  /* 0x0000000000049947 */ /* 0x000fea0003800000 */
[----:B------:R-:W-:Y:S01]  /*c260*/  BPT.TRAP 0x1 ;  /* 0x000000040000795c */ /* 0x000fe20000300000 */
.L_x_248:
[----:B------:R-:W0:Y:S01]  /*c270*/  S2R R7, SR_CgaCtaId ;  /* 0x0000000000077919 */ /* 0x000e220000008800 */
[----:B------:R-:W-:Y:S01]  /*c280*/  IMAD.WIDE.U32 R4, R3, -0x45d1745d, RZ ;  /* 0xba2e8ba303047825 */ /* 0x000fe200078e00ff */
[----:B------:R-:W-:-:S04]  /*c290*/  MOV R2, 0x400 ;  /* 0x0000040000027802 */ /* 0x000fc80000000f00 */
[----:B------:R-:W-:Y:S02]  /*c2a0*/  SHF.R.U32.HI R4, RZ, 0x3, R5 ;  /* 0x00000003ff047819 */ /* 0x000fe40000011605 */
[----:B------:R-:W-:-:S03]  /*c2b0*/  SHF.L.U32 R5, R0, 0x1f, RZ ;  /* 0x0000001f00057819 */ /* 0x000fc600000006ff */
[----:B------:R-:W-:Y:S01]  /*c2c0*/  IMAD R3, R4, -0xb, R3 ;  /* 0xfffffff504037824 */ /* 0x000fe200078e0203 */
[----:B0-----:R-:W-:-:S05]  /*c2d0*/  LEA R2, R7, R2, 0x18 ;  /* 0x0000000207027211 */ /* 0x001fca00078ec0ff */
[----:B------:R-:W-:-:S04]  /*c2e0*/  VIADD R2, R2, 0x37058 ;  /* 0x0003705802027836 */ /* 0x000fc80000000000 */
[----:B------:R-:W-:-:S07]  /*c2f0*/  IMAD R4, R3, 0x8, R2 ;  /* 0x0000000803047824 */ /* 0x000fce00078e0202 */
.L_x_249:
[----:B0-----:R0:W1:Y:S02]  /*c300*/  SYNCS.PHASECHK.TRANS64.TRYWAIT P0, [R4+URZ], R5 ;  /* 0x00000005040075a7 */ /* 0x001064000800017f */
[----:B-1----:R-:W-:Y:S05]  /*c310*/  @!P0 NANOSLEEP.SYNCS 0x989680 ;  /* 0x009896800000895d */ /* 0x002fea0003900000 */
[----:B------:R-:W1:Y:S02]  /*c320*/  @!P0 SYNCS.PHASECHK.TRANS64 P0, [R4+URZ], R5 ;  /* 0x00000005040085a7 */ /* 0x000e64000800007f */
[----:B-1----:R-:W-:Y:S05]  /*c330*/  @!P0 BRA `(.L_x_249) ;  /* 0xfffffffc00f08947 */ /* 0x002fea000383ffff */
[----:B------:R-:W-:-:S05]  /*c340*/  VIADD R3, R3, 0x1 ;  /* 0x0000000103037836 */ /* 0x000fca0000000000 */
[----:B------:R-:W-:-:S04]  /*c350*/  ISETP.NE.AND P0, PT, R3, 0xb, PT ;  /* 0x0000000b0300780c */ /* 0x000fc80003f05270 */
[----:B0-----:R-:W-:Y:S02]  /*c360*/  SEL R5, RZ, 0x1, P0 ;  /* 0x00000001ff057807 */ /* 0x001fe40000000000 */
[----:B------:R-:W-:Y:S02]  /*c370*/  SEL R3, R3, RZ, P0 ;  /* 0x000000ff03037207 */ /* 0x000fe40000000000 */
[----:B------:R-:W-:-:S03]  /*c380*/  LOP3.LUT R7, R0, R5, RZ, 0x3c, !PT ;  /* 0x0000000500077212 */ /* 0x000fc600078e3cff */
[----:B------:R-:W-:Y:S01]  /*c390*/  IMAD R0, R3, 0x8, R2 ;  /* 0x0000000803007824 */ /* 0x000fe200078e0202 */
[----:B------:R-:W-:-:S07]  /*c3a0*/  SHF.L.U32 R5, R7, 0x1f, RZ ;  /* 0x0000001f07057819 */ /* 0x000fce00000006ff */
.L_x_250:
        /* <DEDUP_REMOVED lines=11> */
.L_x_251:
        /* <DEDUP_REMOVED lines=11> */
.L_x_252:
        /* <DEDUP_REMOVED lines=11> */
.L_x_253:
        /* <DEDUP_REMOVED lines=11> */
.L_x_254:
        /* <DEDUP_REMOVED lines=11> */
.L_x_255:
        /* <DEDUP_REMOVED lines=11> */
.L_x_256:
        /* <DEDUP_REMOVED lines=11> */
.L_x_257:
        /* <DEDUP_REMOVED lines=11> */
.L_x_258:
        /* <DEDUP_REMOVED lines=11> */
.L_x_259:
[----:B0-----:R0:W1:Y:S02]  /*c9e0*/  SYNCS.PHASECHK.TRANS64.TRYWAIT P0, [R3+URZ], R0 ;  /* 0x00000000030075a7 */ /* 0x001064000800017f */
[----:B-1----:R-:W-:Y:S05]  /*c9f0*/  @!P0 NANOSLEEP.SYNCS 0x989680 ;  /* 0x009896800000895d */ /* 0x002fea0003900000 */
[----:B------:R-:W1:Y:S02]  /*ca00*/  @!P0 SYNCS.PHASECHK.TRANS64 P0, [R3+URZ], R0 ;  /* 0x00000000030085a7 */ /* 0x000e64000800007f */
[----:B-1----:R-:W-:Y:S05]  /*ca10*/  @P0 EXIT ;  /* 0x000000000000094d */ /* 0x002fea0003800000 */
[----:B------:R-:W-:Y:S05]  /*ca20*/  BRA `(.L_x_259) ;  /* 0xfffffffc00ec7947 */ /* 0x000fea000383ffff */
.L_x_260:
[----:B------:R-:W-:-:S00]  /*ca30*/  BRA `(.L_x_260) ;  /* 0xfffffffc00fc7947 */ /* 0x000fc0000383ffff */
[----:B------:R-:W-:-:S00]  /*ca40*/  NOP ;  /* 0x0000000000007918 */ /* 0x000fc00000000000 */
        /* <DEDUP_REMOVED lines=11> */
.L_x_261:


//--------------------- .nv.shared._ZN7cutlass13device_kernelINS_4conv6kernel13ConvUniversalINS1_16ConvProblemShapeILNS1_8OperatorE1ELi2EEENS1_10collective14CollectiveConvINS1_46MainloopSm90TmaGmmaWarpSpecializedImplicitGemmILS5_1ELi11ELi2EN4cute5tupleIJNSA_1CILi1EEESD_SD_EEENS1_36KernelImplicitTmaWarpSpecializedSm90ELi1EEENSB_IJNSC_ILi256EEENSC_ILi64EEENSB_IJNSC_ILi32EEEEEEEEENS_6half_tESM_NSA_8TiledMMAINSA_8MMA_AtomIJNSA_4SM904GMMA25MMA_64x64x16_F32F16F16_SSILNSQ_5MajorE0ELSS_1ELNSQ_7ScaleInE1ELST_1EEEEEENSA_6LayoutISE_NSB_IJNSC_ILi0EEESX_SX_EEEEENSB_IJNSA_10UnderscoreES10_S10_EEEEENS7_6detail26Sm90ImplicitGemmTileTraitsINSA_20SM90_TMA_LOAD_IM2COLENSA_14ComposedLayoutINSA_7SwizzleILi2ELi4ELi3EEENSA_18smem_ptr_flag_bitsILi16EEENSW_INSB_IJNSB_IJNSC_ILi8EEESJ_EEENSB_IJSJ_SD_EEENSB_IJSD_NSC_ILi11EEEEEEEEENSB_IJNSB_IJSJ_SH_EEENSB_IJSD_SX_EEENSB_IJSX_NSC_ILi8192EEEEEEEEEEEEEvEENS14_INSA_13SM90_TMA_LOADENS16_INS17_ILi3ELi4ELi3EEES1A_NSW_INSB_IJNSB_IJSI_SD_EEENSB_IJS1B_NSC_ILi4EEEEEES1F_EEENSB_IJS1I_NSB_IJSI_NSC_ILi512EEEEEENSB_IJSX_NSC_ILi2048EEEEEEEEEEEEEvEEEENS_8epilogue10collective6detail29Sm90TmaWarpSpecializedAdapterINS25_15DefaultEpilogueISM_NSB_IJNSB_IJlllEEESD_SX_EEES2A_NS24_6thread17LinearCombinationISM_Li1EffLNS2B_9ScaleType4KindE0ELNS_15FloatRoundStyleE2ESM_EENS_4gemm15EpilogueDefaultEEEEEvvEEEEvNT_6ParamsE --------------------------
	.section	.nv.shared._ZN7cutlass13device_kernelINS_4conv6kernel13ConvUniversalINS1_16ConvProblemShapeILNS1_8OperatorE1ELi2EEENS1_10collective14CollectiveConvINS1_46MainloopSm90TmaGmmaWarpSpecializedImplicitGemmILS5_1ELi11ELi2EN4cute5tupleIJNSA_1CILi1EEESD_SD_EEENS1_36KernelImplicitTmaWarpSpecializedSm90ELi1EEENSB_IJNSC_ILi256EEENSC_ILi64EEENSB_IJNSC_ILi32EEEEEEEEENS_6half_tESM_NSA_8TiledMMAINSA_8MMA_AtomIJNSA_4SM904GMMA25MMA_64x64x16_F32F16F16_SSILNSQ_5MajorE0ELSS_1ELNSQ_7ScaleInE1ELST_1EEEEEENSA_6LayoutISE_NSB_IJNSC_ILi0EEESX_SX_EEEEENSB_IJNSA_10UnderscoreES10_S10_EEEEENS7_6detail26Sm90ImplicitGemmTileTraitsINSA_20SM90_TMA_LOAD_IM2COLENSA_14ComposedLayoutINSA_7SwizzleILi2ELi4ELi3EEENSA_18smem_ptr_flag_bitsILi16EEENSW_INSB_IJNSB_IJNSC_ILi8EEESJ_EEENSB_IJSJ_SD_EEENSB_IJSD_NSC_ILi11EEEEEEEEENSB_IJNSB_IJSJ_SH_EEENSB_IJSD_SX_EEENSB_IJSX_NSC_ILi8192EEEEEEEEEEEEEvEENS14_INSA_13SM90_TMA_LOADENS16_INS17_ILi3ELi4ELi3EEES1A_NSW_INSB_IJNSB_IJSI_SD_EEENSB_IJS1B_NSC_ILi4EEEEEES1F_EEENSB_IJS1I_NSB_IJSI_NSC_ILi512EEEEEENSB_IJSX_NSC_ILi2048EEEEEEEEEEEEEvEEEENS_8epilogue10collective6detail29Sm90TmaWarpSpecializedAdapterINS25_15DefaultEpilogueISM_NSB_IJNSB_IJlllEEESD_SX_EEES2A_NS24_6thread17LinearCombinationISM_Li1EffLNS2B_9ScaleType4KindE0ELNS_15FloatRoundStyleE2ESM_EENS_4gemm15EpilogueDefaultEEEEEvvEEEEvNT_6ParamsE,"aw",@nobits
	.sectionflags	@""
	.align	16
	.zero		1024


//--------------------- .nv.shared.reserved.0     --------------------------
	.section	.nv.shared.reserved.0,"aw",@nobits
	.weak		__nv_reservedSMEM_offset_0_alias
	.size		__nv_reservedSMEM_offset_0_alias, 0, 0
	.other		__nv_reservedSMEM_offset_0_alias,@"STO_CUDA_RESERVED_SHARED STV_DEFAULT"
__nv_reservedSMEM_offset_0_alias:
	.zero		0


//--------------------- .nv.global                --------------------------
	.section	.nv.global,"aw",@nobits
.nv.global:
	.type		_ZN39_INTERNAL_f95f1b98_4_k_cu_e732fc03_25964cute1_E,@object
	.size		_ZN39_INTERNAL_f95f1b98_4_k_cu_e732fc03_25964cute1_E,(_ZN39_INTERNAL_f95f1b98_4_k_cu_e732fc03_25964cuda3std3__45__cpo6cbeginE - _ZN39_INTERNAL_f95f1b98_4_k_cu_e732fc03_25964cute1_E)
_ZN39_INTERNAL_f95f1b98_4_k_cu_e732fc03_25964cute1_E:
	.zero		1
	.type		_ZN39_INTERNAL_f95f1b98_4_k_cu_e732fc03_25964cuda3std3__45__cpo6cbeginE,@object
	.size		_ZN39_INTERNAL_f95f1b98_4_k_cu_e732fc03_25964cuda3std3__45__cpo6cbeginE,(_ZN39_INTERNAL_f95f1b98_4_k_cu_e732fc03_25964cuda3std3__48in_placeE - _ZN39_INTERNAL_f95f1b98_4_k_cu_e732fc03_25964cuda3std3__45__cpo6cbeginE)
_ZN39_INTERNAL_f95f1b98_4_k_cu_e732fc03_25964cuda3std3__45__cpo6cbeginE:
	.zero		1
	.type		_ZN39_INTERNAL_f95f1b98_4_k_cu_e732fc03_25964cuda3std3__48in_placeE,@object
	.size		_ZN39_INTERNAL_f95f1b98_4_k_cu_e732fc03_25964cuda3std3__48in_placeE,(_ZN39_INTERNAL_f95f1b98_4_k_cu_e732fc03_25964cuda3std6ranges3__45__cpo9iter_moveE - _ZN39_INTERNAL_f95f1b98_4_k_cu_e732fc03_25964cuda3std3__48in_placeE)
_ZN39_INTERNAL_f95f1b98_4_k_cu_e732fc03_25964cuda3std3__48in_placeE:
	.zero		1
	.type		_ZN39_INTERNAL_f95f1b98_4_k_cu_e732fc03_25964cuda3std6ranges3__45__cpo9iter_moveE,@object
	.size		_ZN39_INTERNAL_f95f1b98_4_k_cu_e732fc03_25964cuda3std6ranges3__45__cpo9iter_moveE,(_ZN39_INTERNAL_f95f1b98_4_k_cu_e732fc03_25964cuda3std3__45__cpo5beginE - _ZN39_INTERNAL_f95f1b98_4_k_cu_e732fc03_25964cuda3std6ranges3__45__cpo9iter_moveE)
_ZN39_INTERNAL_f95f1b98_4_k_cu_e732fc03_25964cuda3std6ranges3__45__cpo9iter_moveE:
	.zero		1
	.type		_ZN39_INTERNAL_f95f1b98_4_k_cu_e732fc03_25964cuda3std3__45__cpo5beginE,@object
	.size		_ZN39_INTERNAL_f95f1b98_4_k_cu_e732fc03_25964cuda3std3__45__cpo5beginE,(_ZN39_INTERNAL_f95f1b98_4_k_cu_e732fc03_25964cuda3std3__441_GLOBAL__N__f95f1b98_4_k_cu_e732fc03_25966ignoreE - _ZN39_INTERNAL_f95f1b98_4_k_cu_e732fc03_25964cuda3std3__45__cpo5beginE)
_ZN39_INTERNAL_f95f1b98_4_k_cu_e732fc03_25964cuda3std3__45__cpo5beginE:
	.zero		1
	.type		_ZN39_INTERNAL_f95f1b98_4_k_cu_e732fc03_25964cuda3std3__441_GLOBAL__N__f95f1b98_4_k_cu_e732fc03_25966ignoreE,@object
	.size		_ZN39_INTERNAL_f95f1b98_4_k_cu_e732fc03_25964cuda3std3__441_GLOBAL__N__f95f1b98_4_k_cu_e732fc03_25966ignoreE,(_ZN39_INTERNAL_f95f1b98_4_k_cu_e732fc03_25964cute7productE - _ZN39_INTERNAL_f95f1b98_4_k_cu_e732fc03_25964cuda3std3__441_GLOBAL__N__f95f1b98_4_k_cu_e732fc03_25966ignoreE)
_ZN39_INTERNAL_f95f1b98_4_k_cu_e732fc03_25964cuda3std3__441_GLOBAL__N__f95f1b98_4_k_cu_e732fc03_25966ignoreE:
	.zero		1
	.type		_ZN39_INTERNAL_f95f1b98_4_k_cu_e732fc03_25964cute7productE,@object
	.size		_ZN39_INTERNAL_f95f1b98_4_k_cu_e732fc03_25964cute7productE,(_ZN39_INTERNAL_f95f1b98_4_k_cu_e732fc03_25964cuda3std3__45__cpo3endE - _ZN39_INTERNAL_f95f1b98_4_k_cu_e732fc03_25964cute7productE)
_ZN39_INTERNAL_f95f1b98_4_k_cu_e732fc03_25964cute7productE:
	.zero		1
	.type		_ZN39_INTERNAL_f95f1b98_4_k_cu_e732fc03_25964cuda3std3__45__cpo3endE,@object
	.size		_ZN39_INTERNAL_f95f1b98_4_k_cu_e732fc03_25964cuda3std3__45__cpo3endE,(_ZN39_INTERNAL_f95f1b98_4_k_cu_e732fc03_25964cuda3std3__419piecewise_constructE - _ZN39_INTERNAL_f95f1b98_4_k_cu_e732fc03_25964cuda3std3__45__cpo3endE)
_ZN39_INTERNAL_f95f1b98_4_k_cu_e732fc03_25964cuda3std3__45__cpo3endE:
	.zero		1
	.type		_ZN39_INTERNAL_f95f1b98_4_k_cu_e732fc03_25964cuda3std3__419piecewise_constructE,@object
	.size		_ZN39_INTERNAL_f95f1b98_4_k_cu_e732fc03_25964cuda3std3__419piecewise_constructE,(_ZN39_INTERNAL_f95f1b98_4_k_cu_e732fc03_25964cuda3std3__45__cpo4cendE - _ZN39_INTERNAL_f95f1b98_4_k_cu_e732fc03_25964cuda3std3__419piecewise_constructE)
_ZN39_INTERNAL_f95f1b98_4_k_cu_e732fc03_25964cuda3std3__419piecewise_constructE:
	.zero		1
	.type		_ZN39_INTERNAL_f95f1b98_4_k_cu_e732fc03_25964cuda3std3__45__cpo4cendE,@object
	.size		_ZN39_INTERNAL_f95f1b98_4_k_cu_e732fc03_25964cuda3std3__45__cpo4cendE,(_ZN39_INTERNAL_f95f1b98_4_k_cu_e732fc03_25964cuda3std6ranges3__45__cpo4swapE - _ZN39_INTERNAL_f95f1b98_4_k_cu_e732fc03_25964cuda3std3__45__cpo4cendE)
_ZN39_INTERNAL_f95f1b98_4_k_cu_e732fc03_25964cuda3std3__45__cpo4cendE:
	.zero		1
	.type		_ZN39_INTERNAL_f95f1b98_4_k_cu_e732fc03_25964cuda3std6ranges3__45__cpo4swapE,@object
	.size		_ZN39_INTERNAL_f95f1b98_4_k_cu_e732fc03_25964cuda3std6ranges3__45__cpo4swapE,(.L_7 - _ZN39_INTERNAL_f95f1b98_4_k_cu_e732fc03_25964cuda3std6ranges3__45__cpo4swapE)
_ZN39_INTERNAL_f95f1b98_4_k_cu_e732fc03_25964cuda3std6ranges3__45__cpo4swapE:
	.zero		1
.L_7:


//--------------------- .nv.constant0._ZN7cutlass13device_kernelINS_4conv6kernel13ConvUniversalINS1_16ConvProblemShapeILNS1_8OperatorE1ELi2EEENS1_10collective14CollectiveConvINS1_46MainloopSm90TmaGmmaWarpSpecializedImplicitGemmILS5_1ELi11ELi2EN4cute5tupleIJNSA_1CILi1EEESD_SD_EEENS1_36KernelImplicitTmaWarpSpecializedSm90ELi1EEENSB_IJNSC_ILi256EEENSC_ILi64EEENSB_IJNSC_ILi32EEEEEEEEENS_6half_tESM_NSA_8TiledMMAINSA_8MMA_AtomIJNSA_4SM904GMMA25MMA_64x64x16_F32F16F16_SSILNSQ_5MajorE0ELSS_1ELNSQ_7ScaleInE1ELST_1EEEEEENSA_6LayoutISE_NSB_IJNSC_ILi0EEESX_SX_EEEEENSB_IJNSA_10UnderscoreES10_S10_EEEEENS7_6detail26Sm90ImplicitGemmTileTraitsINSA_20SM90_TMA_LOAD_IM2COLENSA_14ComposedLayoutINSA_7SwizzleILi2ELi4ELi3EEENSA_18smem_ptr_flag_bitsILi16EEENSW_INSB_IJNSB_IJNSC_ILi8EEESJ_EEENSB_IJSJ_SD_EEENSB_IJSD_NSC_ILi11EEEEEEEEENSB_IJNSB_IJSJ_SH_EEENSB_IJSD_SX_EEENSB_IJSX_NSC_ILi8192EEEEEEEEEEEEEvEENS14_INSA_13SM90_TMA_LOADENS16_INS17_ILi3ELi4ELi3EEES1A_NSW_INSB_IJNSB_IJSI_SD_EEENSB_IJS1B_NSC_ILi4EEEEEES1F_EEENSB_IJS1I_NSB_IJSI_NSC_ILi512EEEEEENSB_IJSX_NSC_ILi2048EEEEEEEEEEEEEvEEEENS_8epilogue10collective6detail29Sm90TmaWarpSpecializedAdapterINS25_15DefaultEpilogueISM_NSB_IJNSB_IJlllEEESD_SX_EEES2A_NS24_6thread17LinearCombinationISM_Li1EffLNS2B_9ScaleType4KindE0ELNS_15FloatRoundStyleE2ESM_EENS_4gemm15EpilogueDefaultEEEEEvvEEEEvNT_6ParamsE --------------------------
	.section	.nv.constant0._ZN7cutlass13device_kernelINS_4conv6kernel13ConvUniversalINS1_16ConvProblemShapeILNS1_8OperatorE1ELi2EEENS1_10collective14CollectiveConvINS1_46MainloopSm90TmaGmmaWarpSpecializedImplicitGemmILS5_1ELi11ELi2EN4cute5tupleIJNSA_1CILi1EEESD_SD_EEENS1_36KernelImplicitTmaWarpSpecializedSm90ELi1EEENSB_IJNSC_ILi256EEENSC_ILi64EEENSB_IJNSC_ILi32EEEEEEEEENS_6half_tESM_NSA_8TiledMMAINSA_8MMA_AtomIJNSA_4SM904GMMA25MMA_64x64x16_F32F16F16_SSILNSQ_5MajorE0ELSS_1ELNSQ_7ScaleInE1ELST_1EEEEEENSA_6LayoutISE_NSB_IJNSC_ILi0EEESX_SX_EEEEENSB_IJNSA_10UnderscoreES10_S10_EEEEENS7_6detail26Sm90ImplicitGemmTileTraitsINSA_20SM90_TMA_LOAD_IM2COLENSA_14ComposedLayoutINSA_7SwizzleILi2ELi4ELi3EEENSA_18smem_ptr_flag_bitsILi16EEENSW_INSB_IJNSB_IJNSC_ILi8EEESJ_EEENSB_IJSJ_SD_EEENSB_IJSD_NSC_ILi11EEEEEEEEENSB_IJNSB_IJSJ_SH_EEENSB_IJSD_SX_EEENSB_IJSX_NSC_ILi8192EEEEEEEEEEEEEvEENS14_INSA_13SM90_TMA_LOADENS16_INS17_ILi3ELi4ELi3EEES1A_NSW_INSB_IJNSB_IJSI_SD_EEENSB_IJS1B_NSC_ILi4EEEEEES1F_EEENSB_IJS1I_NSB_IJSI_NSC_ILi512EEEEEENSB_IJSX_NSC_ILi2048EEEEEEEEEEEEEvEEEENS_8epilogue10collective6detail29Sm90TmaWarpSpecializedAdapterINS25_15DefaultEpilogueISM_NSB_IJNSB_IJlllEEESD_SX_EEES2A_NS24_6thread17LinearCombinationISM_Li1EffLNS2B_9ScaleType4KindE0ELNS_15FloatRoundStyleE2ESM_EENS_4gemm15EpilogueDefaultEEEEEvvEEEEvNT_6ParamsE,"a",@progbits
	.sectionflags	@""
	.align	4
.nv.constant0._ZN7cutlass13device_kernelINS_4conv6kernel13ConvUniversalINS1_16ConvProblemShapeILNS1_8OperatorE1ELi2EEENS1_10collective14CollectiveConvINS1_46MainloopSm90TmaGmmaWarpSpecializedImplicitGemmILS5_1ELi11ELi2EN4cute5tupleIJNSA_1CILi1EEESD_SD_EEENS1_36KernelImplicitTmaWarpSpecializedSm90ELi1EEENSB_IJNSC_ILi256EEENSC_ILi64EEENSB_IJNSC_ILi32EEEEEEEEENS_6half_tESM_NSA_8TiledMMAINSA_8MMA_AtomIJNSA_4SM904GMMA25MMA_64x64x16_F32F16F16_SSILNSQ_5MajorE0ELSS_1ELNSQ_7ScaleInE1ELST_1EEEEEENSA_6LayoutISE_NSB_IJNSC_ILi0EEESX_SX_EEEEENSB_IJNSA_10UnderscoreES10_S10_EEEEENS7_6detail26Sm90ImplicitGemmTileTraitsINSA_20SM90_TMA_LOAD_IM2COLENSA_14ComposedLayoutINSA_7SwizzleILi2ELi4ELi3EEENSA_18smem_ptr_flag_bitsILi16EEENSW_INSB_IJNSB_IJNSC_ILi8EEESJ_EEENSB_IJSJ_SD_EEENSB_IJSD_NSC_ILi11EEEEEEEEENSB_IJNSB_IJSJ_SH_EEENSB_IJSD_SX_EEENSB_IJSX_NSC_ILi8192EEEEEEEEEEEEEvEENS14_INSA_13SM90_TMA_LOADENS16_INS17_ILi3ELi4ELi3EEES1A_NSW_INSB_IJNSB_IJSI_SD_EEENSB_IJS1B_NSC_ILi4EEEEEES1F_EEENSB_IJS1I_NSB_IJSI_NSC_ILi512EEEEEENSB_IJSX_NSC_ILi2048EEEEEEEEEEEEEvEEEENS_8epilogue10collective6detail29Sm90TmaWarpSpecializedAdapterINS25_15DefaultEpilogueISM_NSB_IJNSB_IJlllEEESD_SX_EEES2A_NS24_6thread17LinearCombinationISM_Li1EffLNS2B_9ScaleType4KindE0ELNS_15FloatRoundStyleE2ESM_EENS_4gemm15EpilogueDefaultEEEEEvvEEEEvNT_6ParamsE:
	.zero		1536


//--------------------- SYMBOLS --------------------------

	.type		.nv.reservedSmem.offset0,@object
	.size		.nv.reservedSmem.offset0,0x4
